	.target	sm_100a

	.elftype	@"ET_EXEC"


//--------------------- .note.nv.tkinfo           --------------------------
	.section	.note.nv.tkinfo,"",@"SHT_NOTE"
	.sectionflags	@"SHF_NOTE_NV_TKINFO"
	.tkinfo
        /*0018*/ 	.word	0x00000002
        /*0030*/ 	.string	""
        /*0030*/ 	.string	"ptxas"
        /*0030*/ 	.string	"Cuda compilation tools, release 13.0, V13.0.88"
        /*0030*/ 	.string	"Build cuda_13.0.r13.0/compiler.36424714_0"
        /*0030*/ 	.string	"-arch sm_100a -m 64 "



//--------------------- .note.nv.cuinfo           --------------------------
	.section	.note.nv.cuinfo,"",@"SHT_NOTE"
	.sectionflags	@"SHF_NOTE_NV_CUINFO"
        /*0018*/ 	.short	0x0002
        /*001a*/ 	.short	0x0064
        /*001c*/ 	.short	0x0082
	.zero		2


//--------------------- .nv.info                  --------------------------
	.section	.nv.info,"",@"SHT_CUDA_INFO"
	.align	4


	//----- nvinfo : EIATTR_REGCOUNT
	.align		4
        /*0000*/ 	.byte	0x04, 0x2f
        /*0002*/ 	.short	(.L_19 - .L_18)
	.align		4
.L_18:
        /*0004*/ 	.word	index@(_ZN7cutlass13device_kernelINS_4gemm6kernel13GemmUniversalIN4cute5tupleIJiiiiEEENS1_10collective13CollectiveMmaINS1_35MainloopSm100TmaUmmaWarpSpecializedILi3ELi2ELi4ENS5_IJNS4_1CILi2EEESB_NSA_ILi1EEEEEEEENS5_IJNSA_ILi64EEESF_NSA_ILi32EEEEEENS_12float_e4m3_tENS5_IJlSC_lEEESI_SJ_NS4_8TiledMMAINS4_8MMA_AtomIJNS4_10MMA_TraitsINS4_19SM100_MMA_F8F6F4_SSEJSI_SI_fSF_SF_NS4_17integral_constantINS4_4UMMA5MajorELSQ_0EEESR_NSO_INSP_7ScaleInELSS_0EEEST_EEEEEENS4_6LayoutINS5_IJSC_SC_SC_EEENS5_IJNSA_ILi0EEESY_SY_EEEEENS5_IJNS4_10UnderscoreES11_S11_EEEEENS4_23SM90_TMA_LOAD_MULTICASTENS4_14ComposedLayoutINS4_7SwizzleILi1ELi4ELi3EEENS4_18smem_ptr_flag_bitsILi8EEENSW_INS5_IJNSA_ILi8EEESG_EEENS5_IJSG_SC_EEEEEEEvNS4_8identityES14_S1E_vS1F_EENS_8epilogue10collective18CollectiveEpilogueINS1H_23Sm100TmaWarpSpecializedILi1ELi1ELi32ELb0ELb0EEEJSH_NS5_IJNSW_ISF_SC_EES1M_EEESI_SJ_SI_SJ_NS1H_6fusion15FusionCallbacksIS1L_NS1O_17LinearCombinationISI_fSI_fLNS_15FloatRoundStyleE2EEESH_S1N_JEEENS4_5SM1004TMEM4LOAD26SM100_TMEM_LOAD_16dp32b32xENS4_13SM90_TMA_LOADENS15_INS16_ILi2ELi4ELi3EEES19_NSW_INS5_IJS1A_SF_EEENS5_IJSF_SC_EEEEEEENS4_39AutoVectorizingCopyWithAssumedAlignmentILi128EEENS4_14SM90_TMA_STOREES23_S25_S25_EEEvvEEEEvNT_6ParamsE)
        /*0008*/ 	.word	0x00000059


	//----- nvinfo : EIATTR_FRAME_SIZE
	.align		4
.L_19:
        /*000c*/ 	.byte	0x04, 0x11
        /*000e*/ 	.short	(.L_21 - .L_20)
	.align		4
.L_20:
        /*0010*/ 	.word	index@($__internal_2_$__cuda_sm10x_tcgen05_guardrail_trap_unallocated_columns_being_dealloced)
        /*0014*/ 	.word	0x00000000


	//----- nvinfo : EIATTR_FRAME_SIZE
	.align		4
.L_21:
        /*0018*/ 	.byte	0x04, 0x11
        /*001a*/ 	.short	(.L_23 - .L_22)
	.align		4
.L_22:
        /*001c*/ 	.word	index@($__internal_1_$__cuda_sm10x_tcgen05_guardrail_trap_phase_invalid_during_alloc)
        /*0020*/ 	.word	0x00000000


	//----- nvinfo : EIATTR_FRAME_SIZE
	.align		4
.L_23:
        /*0024*/ 	.byte	0x04, 0x11
        /*0026*/ 	.short	(.L_25 - .L_24)
	.align		4
.L_24:
        /*0028*/ 	.word	index@($__internal_0_$__cuda_sm10x_tcgen05_guardrail_trap_col_being_dealloced_not_returned_by_alloc)
        /*002c*/ 	.word	0x00000000


	//----- nvinfo : EIATTR_FRAME_SIZE
	.align		4
.L_25:
        /*0030*/ 	.byte	0x04, 0x11
        /*0032*/ 	.short	(.L_27 - .L_26)
	.align		4
.L_26:
        /*0034*/ 	.word	index@(_ZN7cutlass13device_kernelINS_4gemm6kernel13GemmUniversalIN4cute5tupleIJiiiiEEENS1_10collective13CollectiveMmaINS1_35MainloopSm100TmaUmmaWarpSpecializedILi3ELi2ELi4ENS5_IJNS4_1CILi2EEESB_NSA_ILi1EEEEEEEENS5_IJNSA_ILi64EEESF_NSA_ILi32EEEEEENS_12float_e4m3_tENS5_IJlSC_lEEESI_SJ_NS4_8TiledMMAINS4_8MMA_AtomIJNS4_10MMA_TraitsINS4_19SM100_MMA_F8F6F4_SSEJSI_SI_fSF_SF_NS4_17integral_constantINS4_4UMMA5MajorELSQ_0EEESR_NSO_INSP_7ScaleInELSS_0EEEST_EEEEEENS4_6LayoutINS5_IJSC_SC_SC_EEENS5_IJNSA_ILi0EEESY_SY_EEEEENS5_IJNS4_10UnderscoreES11_S11_EEEEENS4_23SM90_TMA_LOAD_MULTICASTENS4_14ComposedLayoutINS4_7SwizzleILi1ELi4ELi3EEENS4_18smem_ptr_flag_bitsILi8EEENSW_INS5_IJNSA_ILi8EEESG_EEENS5_IJSG_SC_EEEEEEEvNS4_8identityES14_S1E_vS1F_EENS_8epilogue10collective18CollectiveEpilogueINS1H_23Sm100TmaWarpSpecializedILi1ELi1ELi32ELb0ELb0EEEJSH_NS5_IJNSW_ISF_SC_EES1M_EEESI_SJ_SI_SJ_NS1H_6fusion15FusionCallbacksIS1L_NS1O_17LinearCombinationISI_fSI_fLNS_15FloatRoundStyleE2EEESH_S1N_JEEENS4_5SM1004TMEM4LOAD26SM100_TMEM_LOAD_16dp32b32xENS4_13SM90_TMA_LOADENS15_INS16_ILi2ELi4ELi3EEES19_NSW_INS5_IJS1A_SF_EEENS5_IJSF_SC_EEEEEEENS4_39AutoVectorizingCopyWithAssumedAlignmentILi128EEENS4_14SM90_TMA_STOREES23_S25_S25_EEEvvEEEEvNT_6ParamsE)
        /*0038*/ 	.word	0x00000000


	//----- nvinfo : EIATTR_MIN_STACK_SIZE
	.align		4
.L_27:
        /*003c*/ 	.byte	0x04, 0x12
        /*003e*/ 	.short	(.L_29 - .L_28)
	.align		4
.L_28:
        /*0040*/ 	.word	index@(_ZN7cutlass13device_kernelINS_4gemm6kernel13GemmUniversalIN4cute5tupleIJiiiiEEENS1_10collective13CollectiveMmaINS1_35MainloopSm100TmaUmmaWarpSpecializedILi3ELi2ELi4ENS5_IJNS4_1CILi2EEESB_NSA_ILi1EEEEEEEENS5_IJNSA_ILi64EEESF_NSA_ILi32EEEEEENS_12float_e4m3_tENS5_IJlSC_lEEESI_SJ_NS4_8TiledMMAINS4_8MMA_AtomIJNS4_10MMA_TraitsINS4_19SM100_MMA_F8F6F4_SSEJSI_SI_fSF_SF_NS4_17integral_constantINS4_4UMMA5MajorELSQ_0EEESR_NSO_INSP_7ScaleInELSS_0EEEST_EEEEEENS4_6LayoutINS5_IJSC_SC_SC_EEENS5_IJNSA_ILi0EEESY_SY_EEEEENS5_IJNS4_10UnderscoreES11_S11_EEEEENS4_23SM90_TMA_LOAD_MULTICASTENS4_14ComposedLayoutINS4_7SwizzleILi1ELi4ELi3EEENS4_18smem_ptr_flag_bitsILi8EEENSW_INS5_IJNSA_ILi8EEESG_EEENS5_IJSG_SC_EEEEEEEvNS4_8identityES14_S1E_vS1F_EENS_8epilogue10collective18CollectiveEpilogueINS1H_23Sm100TmaWarpSpecializedILi1ELi1ELi32ELb0ELb0EEEJSH_NS5_IJNSW_ISF_SC_EES1M_EEESI_SJ_SI_SJ_NS1H_6fusion15FusionCallbacksIS1L_NS1O_17LinearCombinationISI_fSI_fLNS_15FloatRoundStyleE2EEESH_S1N_JEEENS4_5SM1004TMEM4LOAD26SM100_TMEM_LOAD_16dp32b32xENS4_13SM90_TMA_LOADENS15_INS16_ILi2ELi4ELi3EEES19_NSW_INS5_IJS1A_SF_EEENS5_IJSF_SC_EEEEEEENS4_39AutoVectorizingCopyWithAssumedAlignmentILi128EEENS4_14SM90_TMA_STOREES23_S25_S25_EEEvvEEEEvNT_6ParamsE)
        /*0044*/ 	.word	0x00000000
.L_29:


//--------------------- .nv.compat                --------------------------
	.section	.nv.compat,"",@"SHT_CUDA_COMPAT_INFO"
	.align	4
        /*0000*/ 	.byte	0x02, 0x09, 0x01, 0x00, 0x02, 0x02, 0x02, 0x00, 0x02, 0x05, 0x05, 0x00, 0x03, 0x07, 0x01, 0x01
        /*0010*/ 	.byte	0x02, 0x03, 0x01, 0x00, 0x02, 0x06, 0x01, 0x00, 0x04, 0x0b, 0x08, 0x00, 0x09, 0x00, 0x00, 0x00
        /*0020*/ 	.byte	0x00, 0x00, 0x00, 0x00


//--------------------- .nv.info._ZN7cutlass13device_kernelINS_4gemm6kernel13GemmUniversalIN4cute5tupleIJiiiiEEENS1_10collective13CollectiveMmaINS1_35MainloopSm100TmaUmmaWarpSpecializedILi3ELi2ELi4ENS5_IJNS4_1CILi2EEESB_NSA_ILi1EEEEEEEENS5_IJNSA_ILi64EEESF_NSA_ILi32EEEEEENS_12float_e4m3_tENS5_IJlSC_lEEESI_SJ_NS4_8TiledMMAINS4_8MMA_AtomIJNS4_10MMA_TraitsINS4_19SM100_MMA_F8F6F4_SSEJSI_SI_fSF_SF_NS4_17integral_constantINS4_4UMMA5MajorELSQ_0EEESR_NSO_INSP_7ScaleInELSS_0EEEST_EEEEEENS4_6LayoutINS5_IJSC_SC_SC_EEENS5_IJNSA_ILi0EEESY_SY_EEEEENS5_IJNS4_10UnderscoreES11_S11_EEEEENS4_23SM90_TMA_LOAD_MULTICASTENS4_14ComposedLayoutINS4_7SwizzleILi1ELi4ELi3EEENS4_18smem_ptr_flag_bitsILi8EEENSW_INS5_IJNSA_ILi8EEESG_EEENS5_IJSG_SC_EEEEEEEvNS4_8identityES14_S1E_vS1F_EENS_8epilogue10collective18CollectiveEpilogueINS1H_23Sm100TmaWarpSpecializedILi1ELi1ELi32ELb0ELb0EEEJSH_NS5_IJNSW_ISF_SC_EES1M_EEESI_SJ_SI_SJ_NS1H_6fusion15FusionCallbacksIS1L_NS1O_17LinearCombinationISI_fSI_fLNS_15FloatRoundStyleE2EEESH_S1N_JEEENS4_5SM1004TMEM4LOAD26SM100_TMEM_LOAD_16dp32b32xENS4_13SM90_TMA_LOADENS15_INS16_ILi2ELi4ELi3EEES19_NSW_INS5_IJS1A_SF_EEENS5_IJSF_SC_EEEEEEENS4_39AutoVectorizingCopyWithAssumedAlignmentILi128EEENS4_14SM90_TMA_STOREES23_S25_S25_EEEvvEEEEvNT_6ParamsE --------------------------
	.section	.nv.info._ZN7cutlass13device_kernelINS_4gemm6kernel13GemmUniversalIN4cute5tupleIJiiiiEEENS1_10collective13CollectiveMmaINS1_35MainloopSm100TmaUmmaWarpSpecializedILi3ELi2ELi4ENS5_IJNS4_1CILi2EEESB_NSA_ILi1EEEEEEEENS5_IJNSA_ILi64EEESF_NSA_ILi32EEEEEENS_12float_e4m3_tENS5_IJlSC_lEEESI_SJ_NS4_8TiledMMAINS4_8MMA_AtomIJNS4_10MMA_TraitsINS4_19SM100_MMA_F8F6F4_SSEJSI_SI_fSF_SF_NS4_17integral_constantINS4_4UMMA5MajorELSQ_0EEESR_NSO_INSP_7ScaleInELSS_0EEEST_EEEEEENS4_6LayoutINS5_IJSC_SC_SC_EEENS5_IJNSA_ILi0EEESY_SY_EEEEENS5_IJNS4_10UnderscoreES11_S11_EEEEENS4_23SM90_TMA_LOAD_MULTICASTENS4_14ComposedLayoutINS4_7SwizzleILi1ELi4ELi3EEENS4_18smem_ptr_flag_bitsILi8EEENSW_INS5_IJNSA_ILi8EEESG_EEENS5_IJSG_SC_EEEEEEEvNS4_8identityES14_S1E_vS1F_EENS_8epilogue10collective18CollectiveEpilogueINS1H_23Sm100TmaWarpSpecializedILi1ELi1ELi32ELb0ELb0EEEJSH_NS5_IJNSW_ISF_SC_EES1M_EEESI_SJ_SI_SJ_NS1H_6fusion15FusionCallbacksIS1L_NS1O_17LinearCombinationISI_fSI_fLNS_15FloatRoundStyleE2EEESH_S1N_JEEENS4_5SM1004TMEM4LOAD26SM100_TMEM_LOAD_16dp32b32xENS4_13SM90_TMA_LOADENS15_INS16_ILi2ELi4ELi3EEES19_NSW_INS5_IJS1A_SF_EEENS5_IJSF_SC_EEEEEEENS4_39AutoVectorizingCopyWithAssumedAlignmentILi128EEENS4_14SM90_TMA_STOREES23_S25_S25_EEEvvEEEEvNT_6ParamsE,"",@"SHT_CUDA_INFO"
	.sectionflags	@""
	.align	4


	//----- nvinfo : EIATTR_CUDA_API_VERSION
	.align		4
        /*0000*/ 	.byte	0x04, 0x37
        /*0002*/ 	.short	(.L_31 - .L_30)
.L_30:
        /*0004*/ 	.word	0x00000082


	//----- nvinfo : EIATTR_KPARAM_INFO
	.align		4
.L_31:
        /*0008*/ 	.byte	0x04, 0x17
        /*000a*/ 	.short	(.L_33 - .L_32)
.L_32:
        /*000c*/ 	.word	0x00000000
        /*0010*/ 	.short	0x0000
        /*0012*/ 	.short	0x0000
        /*0014*/ 	.byte	0x00, 0xf0, 0x01, 0x20


	//----- nvinfo : EIATTR_AT_ENTRY_FRAGMENTS
	.align		4
.L_33:
        /*0018*/ 	.byte	0x04, 0x4f
        /*001a*/ 	.short	(.L_35 - .L_34)


	//   ....[0]....
.L_34:
        /*001c*/ 	.word	0x00000006


	//----- nvinfo : EIATTR_RESERVED_SMEM_USED
	.align		4
.L_35:
        /*0020*/ 	.byte	0x01, 0x41
	.zero		2


	//----- nvinfo : EIATTR_SPARSE_MMA_MASK
	.align		4
        /*0024*/ 	.byte	0x03, 0x50
        /*0026*/ 	.short	0x0000


	//----- nvinfo : EIATTR_TCGEN05_1CTA_USED
	.align		4
        /*0028*/ 	.byte	0x01, 0x51
	.zero		2


	//----- nvinfo : EIATTR_MAXREG_COUNT
	.align		4
        /*002c*/ 	.byte	0x03, 0x1b
        /*002e*/ 	.short	0x00ff


	//----- nvinfo : EIATTR_NUM_BARRIERS
	.align		4
        /*0030*/ 	.byte	0x02, 0x4c
        /*0032*/ 	.byte	0x07
	.zero		1


	//----- nvinfo : EIATTR_EXTERNS
	.align		4
        /*0034*/ 	.byte	0x04, 0x0f
        /*0036*/ 	.short	(.L_37 - .L_36)


	//   ....[0]....
	.align		4
.L_36:
        /*0038*/ 	.word	index@(__assertfail)


	//----- nvinfo : EIATTR_MERCURY_ISA_VERSION
	.align		4
.L_37:
        /*003c*/ 	.byte	0x03, 0x5f
        /*003e*/ 	.short	0x0101


	//----- nvinfo : EIATTR_INT_WARP_WIDE_INSTR_OFFSETS
	.align		4
        /*0040*/ 	.byte	0x04, 0x31
        /*0042*/ 	.short	(.L_39 - .L_38)


	//   ....[0]....
.L_38:
        /*0044*/ 	.word	0x00003bc0


	//   ....[1]....
        /*0048*/ 	.word	0x00003bf0


	//   ....[2]....
        /*004c*/ 	.word	0x00003c10


	//   ....[3]....
        /*0050*/ 	.word	0x00004740


	//   ....[4]....
        /*0054*/ 	.word	0x000047f0


	//----- nvinfo : EIATTR_COOP_GROUP_MASK_REGIDS
	.align		4
.L_39:
        /*0058*/ 	.byte	0x04, 0x29
        /*005a*/ 	.short	(.L_41 - .L_40)


	//   ....[0]....
.L_40:
        /*005c*/ 	.word	0xffffffff


	//   ....[1]....
        /*0060*/ 	.word	0xffffffff


	//   ....[2]....
        /*0064*/ 	.word	0xffffffff


	//   ....[3]....
        /*0068*/ 	.word	0xffffffff


	//   ....[4]....
        /*006c*/ 	.word	0xffffffff


	//   ....[5]....
        /*0070*/ 	.word	0xffffffff


	//   ....[6]....
        /*0074*/ 	.word	0xffffffff


	//   ....[7]....
        /*0078*/ 	.word	0xffffffff


	//   ....[8]....
        /*007c*/ 	.word	0xffffffff


	//   ....[9]....
        /*0080*/ 	.word	0xffffffff


	//   ....[10]....
        /*0084*/ 	.word	0xffffffff


	//   ....[11]....
        /*0088*/ 	.word	0xffffffff


	//   ....[12]....
        /*008c*/ 	.word	0xffffffff


	//   ....[13]....
        /*0090*/ 	.word	0xffffffff


	//----- nvinfo : EIATTR_COOP_GROUP_INSTR_OFFSETS
	.align		4
.L_41:
        /*0094*/ 	.byte	0x04, 0x28
        /*0096*/ 	.short	(.L_43 - .L_42)


	//   ....[0]....
.L_42:
        /*0098*/ 	.word	0x00000080


	//   ....[1]....
        /*009c*/ 	.word	0x000004e0


	//   ....[2]....
        /*00a0*/ 	.word	0x00000670


	//   ....[3]....
        /*00a4*/ 	.word	0x000007b0


	//   ....[4]....
        /*00a8*/ 	.word	0x000008b0


	//   ....[5]....
        /*00ac*/ 	.word	0x00000a20


	//   ....[6]....
        /*00b0*/ 	.word	0x00000bc0


	//   ....[7]....
        /*00b4*/ 	.word	0x00000d70


	//   ....[8]....
        /*00b8*/ 	.word	0x000020f0


	//   ....[9]....
        /*00bc*/ 	.word	0x00002f00


	//   ....[10]....
        /*00c0*/ 	.word	0x00003110


	//   ....[11]....
        /*00c4*/ 	.word	0x00003140


	//   ....[12]....
        /*00c8*/ 	.word	0x00003aa0


	//   ....[13]....
        /*00cc*/ 	.word	0x00003cd0


	//----- nvinfo : EIATTR_VRC_CTA_INIT_COUNT
	.align		4
.L_43:
        /*00d0*/ 	.byte	0x02, 0x4a
        /*00d2*/ 	.byte	0x80
	.zero		1


	//----- nvinfo : EIATTR_SYSCALL_OFFSETS
	.align		4
        /*00d4*/ 	.byte	0x04, 0x46
        /*00d6*/ 	.short	(.L_45 - .L_44)


	//   ....[0]....
.L_44:
        /*00d8*/ 	.word	0x00005360


	//   ....[1]....
        /*00dc*/ 	.word	0x000054a0


	//   ....[2]....
        /*00e0*/ 	.word	0x00005c20


	//----- nvinfo : EIATTR_MBARRIER_INSTR_OFFSETS
	.align		4
.L_45:
        /*00e4*/ 	.byte	0x04, 0x39
        /*00e6*/ 	.short	(.L_47 - .L_46)


	//   ....[0]....
.L_46:
        /*00e8*/ 	.word	0x00000600
        /*00ec*/ 	.word	0x000000ff
        /*00f0*/ 	.word	0x00000000
        /*00f4*/ 	.short	0x0100
        /*00f6*/ 	.byte	0x04
	.zero		1


	//   ....[1]....
        /*00f8*/ 	.word	0x00000610
        /*00fc*/ 	.word	0x000000ff
        /*0100*/ 	.word	0x00000018
        /*0104*/ 	.short	0x0100
        /*0106*/ 	.byte	0x04
	.zero		1


	//   ....[2]....
        /*0108*/ 	.word	0x00000620
        /*010c*/ 	.word	0x000000ff
        /*0110*/ 	.word	0x00000008
        /*0114*/ 	.short	0x0100
        /*0116*/ 	.byte	0x04
	.zero		1


	//   ....[3]....
        /*0118*/ 	.word	0x00000630
        /*011c*/ 	.word	0x000000ff
        /*0120*/ 	.word	0x00000020
        /*0124*/ 	.short	0x0100
        /*0126*/ 	.byte	0x04
	.zero		1


	//   ....[4]....
        /*0128*/ 	.word	0x00000640
        /*012c*/ 	.word	0x000000ff
        /*0130*/ 	.word	0x00000010
        /*0134*/ 	.short	0x0100
        /*0136*/ 	.byte	0x04
	.zero		1


	//   ....[5]....
        /*0138*/ 	.word	0x00000650
        /*013c*/ 	.word	0x000000ff
        /*0140*/ 	.word	0x00000028
        /*0144*/ 	.short	0x0100
        /*0146*/ 	.byte	0x04
	.zero		1


	//   ....[6]....
        /*0148*/ 	.word	0x00000780
        /*014c*/ 	.word	0x000000ff
        /*0150*/ 	.word	0x00000030
        /*0154*/ 	.short	0x0100
        /*0156*/ 	.byte	0x04
	.zero		1


	//   ....[7]....
        /*0158*/ 	.word	0x00000790
        /*015c*/ 	.word	0x000000ff
        /*0160*/ 	.word	0x00000038
        /*0164*/ 	.short	0x0100
        /*0166*/ 	.byte	0x04
	.zero		1


	//   ....[8]....
        /*0168*/ 	.word	0x00000880
        /*016c*/ 	.word	0x000000ff
        /*0170*/ 	.word	0x00000040
        /*0174*/ 	.short	0x0100
        /*0176*/ 	.byte	0x06
	.zero		1


	//   ....[9]....
        /*0178*/ 	.word	0x00000890
        /*017c*/ 	.word	0x000000ff
        /*0180*/ 	.word	0x00000048
        /*0184*/ 	.short	0x0100
        /*0186*/ 	.byte	0x06
	.zero		1


	//   ....[10]....
        /*0188*/ 	.word	0x000009d0
        /*018c*/ 	.word	0x000000ff
        /*0190*/ 	.word	0x00000050
        /*0194*/ 	.short	0x0100
        /*0196*/ 	.byte	0x06
	.zero		1


	//   ....[11]....
        /*0198*/ 	.word	0x000009e0
        /*019c*/ 	.word	0x000000ff
        /*01a0*/ 	.word	0x00000060
        /*01a4*/ 	.short	0x0100
        /*01a6*/ 	.byte	0x06
	.zero		1


	//   ....[12]....
        /*01a8*/ 	.word	0x000009f0
        /*01ac*/ 	.word	0x000000ff
        /*01b0*/ 	.word	0x00000058
        /*01b4*/ 	.short	0x0100
        /*01b6*/ 	.byte	0x06
	.zero		1


	//   ....[13]....
        /*01b8*/ 	.word	0x00000a00
        /*01bc*/ 	.word	0x000000ff
        /*01c0*/ 	.word	0x00000068
        /*01c4*/ 	.short	0x0100
        /*01c6*/ 	.byte	0x06
	.zero		1


	//   ....[14]....
        /*01c8*/ 	.word	0x00000b30
        /*01cc*/ 	.word	0x000000ff
        /*01d0*/ 	.word	0x00000070
        /*01d4*/ 	.short	0x0100
        /*01d6*/ 	.byte	0x04
	.zero		1


	//   ....[15]....
        /*01d8*/ 	.word	0x00000b40
        /*01dc*/ 	.word	0x000000ff
        /*01e0*/ 	.word	0x00000090
        /*01e4*/ 	.short	0x0100
        /*01e6*/ 	.byte	0x04
	.zero		1


	//   ....[16]....
        /*01e8*/ 	.word	0x00000b50
        /*01ec*/ 	.word	0x000000ff
        /*01f0*/ 	.word	0x00000078
        /*01f4*/ 	.short	0x0100
        /*01f6*/ 	.byte	0x04
	.zero		1


	//   ....[17]....
        /*01f8*/ 	.word	0x00000b60
        /*01fc*/ 	.word	0x000000ff
        /*0200*/ 	.word	0x00000098
        /*0204*/ 	.short	0x0100
        /*0206*/ 	.byte	0x04
	.zero		1


	//   ....[18]....
        /*0208*/ 	.word	0x00000b70
        /*020c*/ 	.word	0x000000ff
        /*0210*/ 	.word	0x00000080
        /*0214*/ 	.short	0x0100
        /*0216*/ 	.byte	0x04
	.zero		1


	//   ....[19]....
        /*0218*/ 	.word	0x00000b80
        /*021c*/ 	.word	0x000000ff
        /*0220*/ 	.word	0x000000a0
        /*0224*/ 	.short	0x0100
        /*0226*/ 	.byte	0x04
	.zero		1


	//   ....[20]....
        /*0228*/ 	.word	0x00000b90
        /*022c*/ 	.word	0x000000ff
        /*0230*/ 	.word	0x00000088
        /*0234*/ 	.short	0x0100
        /*0236*/ 	.byte	0x04
	.zero		1


	//   ....[21]....
        /*0238*/ 	.word	0x00000ba0
        /*023c*/ 	.word	0x000000ff
        /*0240*/ 	.word	0x000000a8
        /*0244*/ 	.short	0x0100
        /*0246*/ 	.byte	0x04
	.zero		1


	//   ....[22]....
        /*0248*/ 	.word	0x00000c90
        /*024c*/ 	.word	0x000000ff
        /*0250*/ 	.word	0x000000b0
        /*0254*/ 	.short	0x0100
        /*0256*/ 	.byte	0x04
	.zero		1


	//   ....[23]....
        /*0258*/ 	.word	0x00000ca0
        /*025c*/ 	.word	0x000000ff
        /*0260*/ 	.word	0x000000c0
        /*0264*/ 	.short	0x0100
        /*0266*/ 	.byte	0x04
	.zero		1


	//   ....[24]....
        /*0268*/ 	.word	0x00000cb0
        /*026c*/ 	.word	0x000000ff
        /*0270*/ 	.word	0x000000b8
        /*0274*/ 	.short	0x0100
        /*0276*/ 	.byte	0x04
	.zero		1


	//   ....[25]....
        /*0278*/ 	.word	0x00000cc0
        /*027c*/ 	.word	0x000000ff
        /*0280*/ 	.word	0x000000c8
        /*0284*/ 	.short	0x0100
        /*0286*/ 	.byte	0x04
	.zero		1


	//   ....[26]....
        /*0288*/ 	.word	0x00001920
        /*028c*/ 	.word	0x00000000
        /*0290*/ 	.word	0x000000c0
        /*0294*/ 	.short	0x010a
        /*0296*/ 	.byte	0xff
	.zero		1


	//   ....[27]....
        /*0298*/ 	.word	0x00001950
        /*029c*/ 	.word	0x00000000
        /*02a0*/ 	.word	0x000000b0
        /*02a4*/ 	.short	0x0101
        /*02a6*/ 	.byte	0xff
	.zero		1


	//   ....[28]....
        /*02a8*/ 	.word	0x00001a30
        /*02ac*/ 	.word	0x000000ff
        /*02b0*/ 	.word	0x00000018
        /*02b4*/ 	.short	0x010a
        /*02b6*/ 	.byte	0x04
	.zero		1


	//   ....[29]....
        /*02b8*/ 	.word	0x00001ab0
        /*02bc*/ 	.word	0x000000ff
        /*02c0*/ 	.word	0x00000018
        /*02c4*/ 	.short	0x010a
        /*02c6*/ 	.byte	0x21
	.zero		1


	//   ....[30]....
        /*02c8*/ 	.word	0x00001c40
        /*02cc*/ 	.word	0x000000ff
        /*02d0*/ 	.word	0x00000018
        /*02d4*/ 	.short	0x010a
        /*02d6*/ 	.byte	0x08
	.zero		1


	//   ....[31]....
        /*02d8*/ 	.word	0x00001d80
        /*02dc*/ 	.word	0x000000ff
        /*02e0*/ 	.word	0x00000048
        /*02e4*/ 	.short	0x0101
        /*02e6*/ 	.byte	0x06
	.zero		1


	//   ....[32]....
        /*02e8*/ 	.word	0x00001da0
        /*02ec*/ 	.word	0x000000ff
        /*02f0*/ 	.word	0x00000018
        /*02f4*/ 	.short	0x010a
        /*02f6*/ 	.byte	0x04
	.zero		1


	//   ....[33]....
        /*02f8*/ 	.word	0x00001e20
        /*02fc*/ 	.word	0x000000ff
        /*0300*/ 	.word	0x00000018
        /*0304*/ 	.short	0x010a
        /*0306*/ 	.byte	0x11
	.zero		1


	//   ....[34]....
        /*0308*/ 	.word	0x00001fb0
        /*030c*/ 	.word	0x000000ff
        /*0310*/ 	.word	0x00000018
        /*0314*/ 	.short	0x010a
        /*0316*/ 	.byte	0x07
	.zero		1


	//   ....[35]....
        /*0318*/ 	.word	0x00002120
        /*031c*/ 	.word	0x00000003
        /*0320*/ 	.word	0x00000050
        /*0324*/ 	.short	0x010a
        /*0326*/ 	.byte	0xff
	.zero		1


	//   ....[36]....
        /*0328*/ 	.word	0x00002270
        /*032c*/ 	.word	0x00000000
        /*0330*/ 	.word	0x00000000
        /*0334*/ 	.short	0x0101
        /*0336*/ 	.byte	0xff
	.zero		1


	//   ....[37]....
        /*0338*/ 	.word	0x00002810
        /*033c*/ 	.word	0x000000ff
        /*0340*/ 	.word	0x00000000
        /*0344*/ 	.short	0x010a
        /*0346*/ 	.byte	0x04
	.zero		1


	//   ....[38]....
        /*0348*/ 	.word	0x000028a0
        /*034c*/ 	.word	0x000000ff
        /*0350*/ 	.word	0x00000000
        /*0354*/ 	.short	0x010a
        /*0356*/ 	.byte	0x05
	.zero		1


	//   ....[39]....
        /*0358*/ 	.word	0x00002940
        /*035c*/ 	.word	0x00000000
        /*0360*/ 	.word	0x00000000
        /*0364*/ 	.short	0x010a
        /*0366*/ 	.byte	0xff
	.zero		1


	//   ....[40]....
        /*0368*/ 	.word	0x00002a60
        /*036c*/ 	.word	0x00000002
        /*0370*/ 	.word	0x000000b0
        /*0374*/ 	.short	0x010a
        /*0376*/ 	.byte	0xff
	.zero		1


	//   ....[41]....
        /*0378*/ 	.word	0x00002ad0
        /*037c*/ 	.word	0x00000002
        /*0380*/ 	.word	0x00000000
        /*0384*/ 	.short	0x0101
        /*0386*/ 	.byte	0xff
	.zero		1


	//   ....[42]....
        /*0388*/ 	.word	0x00002af0
        /*038c*/ 	.word	0x000000ff
        /*0390*/ 	.word	0x00000060
        /*0394*/ 	.short	0x010a
        /*0396*/ 	.byte	0x04
	.zero		1


	//   ....[43]....
        /*0398*/ 	.word	0x00002c10
        /*039c*/ 	.word	0x00000002
        /*03a0*/ 	.word	0x00000050
        /*03a4*/ 	.short	0x010a
        /*03a6*/ 	.byte	0xff
	.zero		1


	//   ....[44]....
        /*03a8*/ 	.word	0x00002d10
        /*03ac*/ 	.word	0x00000002
        /*03b0*/ 	.word	0x00000000
        /*03b4*/ 	.short	0x0101
        /*03b6*/ 	.byte	0xff
	.zero		1


	//   ....[45]....
        /*03b8*/ 	.word	0x00002da0
        /*03bc*/ 	.word	0x000000ff
        /*03c0*/ 	.word	0x00000060
        /*03c4*/ 	.short	0x0106
        /*03c6*/ 	.byte	0x04
	.zero		1


	//   ....[46]....
        /*03c8*/ 	.word	0x00002dc0
        /*03cc*/ 	.word	0x000000ff
        /*03d0*/ 	.word	0x00000060
        /*03d4*/ 	.short	0x010a
        /*03d6*/ 	.byte	0x04
	.zero		1


	//   ....[47]....
        /*03d8*/ 	.word	0x00002e50
        /*03dc*/ 	.word	0x000000ff
        /*03e0*/ 	.word	0x00000060
        /*03e4*/ 	.short	0x0106
        /*03e6*/ 	.byte	0x07
	.zero		1


	//   ....[48]....
        /*03e8*/ 	.word	0x00002e90
        /*03ec*/ 	.word	0x00000000
        /*03f0*/ 	.word	0x00000060
        /*03f4*/ 	.short	0x010a
        /*03f6*/ 	.byte	0xff
	.zero		1


	//   ....[49]....
        /*03f8*/ 	.word	0x00003380
        /*03fc*/ 	.word	0x00000000
        /*0400*/ 	.word	0x00000050
        /*0404*/ 	.short	0x010a
        /*0406*/ 	.byte	0xff
	.zero		1


	//   ....[50]....
        /*0408*/ 	.word	0x00003480
        /*040c*/ 	.word	0x00000003
        /*0410*/ 	.word	0x00000000
        /*0414*/ 	.short	0x0101
        /*0416*/ 	.byte	0xff
	.zero		1


	//   ....[51]....
        /*0418*/ 	.word	0x00003490
        /*041c*/ 	.word	0x000000ff
        /*0420*/ 	.word	0x00000000
        /*0424*/ 	.short	0x010a
        /*0426*/ 	.byte	0x04
	.zero		1


	//   ....[52]....
        /*0428*/ 	.word	0x000034b0
        /*042c*/ 	.word	0x000000ff
        /*0430*/ 	.word	0x00000090
        /*0434*/ 	.short	0x010a
        /*0436*/ 	.byte	0x13
	.zero		1


	//   ....[53]....
        /*0438*/ 	.word	0x000035f0
        /*043c*/ 	.word	0x000000ff
        /*0440*/ 	.word	0x00000000
        /*0444*/ 	.short	0x010a
        /*0446*/ 	.byte	0x06
	.zero		1


	//   ....[54]....
        /*0448*/ 	.word	0x000036f0
        /*044c*/ 	.word	0x000000ff
        /*0450*/ 	.word	0x00000000
        /*0454*/ 	.short	0x010a
        /*0456*/ 	.byte	0x04
	.zero		1


	//   ....[55]....
        /*0458*/ 	.word	0x000038d0
        /*045c*/ 	.word	0x000000ff
        /*0460*/ 	.word	0x00000000
        /*0464*/ 	.short	0x010a
        /*0466*/ 	.byte	0x04
	.zero		1


	//   ....[56]....
        /*0468*/ 	.word	0x00003960
        /*046c*/ 	.word	0x000000ff
        /*0470*/ 	.word	0x00000000
        /*0474*/ 	.short	0x010a
        /*0476*/ 	.byte	0x05
	.zero		1


	//   ....[57]....
        /*0478*/ 	.word	0x000039f0
        /*047c*/ 	.word	0x000000ff
        /*0480*/ 	.word	0x00000000
        /*0484*/ 	.short	0x010a
        /*0486*/ 	.byte	0x05
	.zero		1


	//   ....[58]....
        /*0488*/ 	.word	0x00003a80
        /*048c*/ 	.word	0x000000ff
        /*0490*/ 	.word	0x00000000
        /*0494*/ 	.short	0x010a
        /*0496*/ 	.byte	0x04
	.zero		1


	//   ....[59]....
        /*0498*/ 	.word	0x00003f20
        /*049c*/ 	.word	0x0000000c
        /*04a0*/ 	.word	0x00000050
        /*04a4*/ 	.short	0x010a
        /*04a6*/ 	.byte	0xff
	.zero		1


	//   ....[60]....
        /*04a8*/ 	.word	0x00004090
        /*04ac*/ 	.word	0x00000000
        /*04b0*/ 	.word	0x00000000
        /*04b4*/ 	.short	0x0101
        /*04b6*/ 	.byte	0xff
	.zero		1


	//   ....[61]....
        /*04b8*/ 	.word	0x00004500
        /*04bc*/ 	.word	0x000000ff
        /*04c0*/ 	.word	0x00000048
        /*04c4*/ 	.short	0x010a
        /*04c6*/ 	.byte	0x11
	.zero		1


	//   ....[62]....
        /*04c8*/ 	.word	0x00004680
        /*04cc*/ 	.word	0x000000ff
        /*04d0*/ 	.word	0x00000038
        /*04d4*/ 	.short	0x010a
        /*04d6*/ 	.byte	0x11
	.zero		1


	//   ....[63]....
        /*04d8*/ 	.word	0x00004890
        /*04dc*/ 	.word	0x000000ff
        /*04e0*/ 	.word	0x00000030
        /*04e4*/ 	.short	0x010b
        /*04e6*/ 	.byte	0x11
	.zero		1


	//   ....[64]....
        /*04e8*/ 	.word	0x000048a0
        /*04ec*/ 	.word	0x000000ff
        /*04f0*/ 	.word	0x00000000
        /*04f4*/ 	.short	0x0101
        /*04f6*/ 	.byte	0x30
	.zero		1


	//   ....[65]....
        /*04f8*/ 	.word	0x000048e0
        /*04fc*/ 	.word	0x00000000
        /*0500*/ 	.word	0x00000038
        /*0504*/ 	.short	0x010a
        /*0506*/ 	.byte	0xff
	.zero		1


	//   ....[66]....
        /*0508*/ 	.word	0x00004c20
        /*050c*/ 	.word	0x00000003
        /*0510*/ 	.word	0x00000050
        /*0514*/ 	.short	0x010a
        /*0516*/ 	.byte	0xff
	.zero		1


	//   ....[67]....
        /*0518*/ 	.word	0x00004da0
        /*051c*/ 	.word	0x00000000
        /*0520*/ 	.word	0x00000000
        /*0524*/ 	.short	0x0101
        /*0526*/ 	.byte	0xff
	.zero		1


	//   ....[68]....
        /*0528*/ 	.word	0x00005800
        /*052c*/ 	.word	0x000000ff
        /*0530*/ 	.word	0x00000030
        /*0534*/ 	.short	0x010a
        /*0536*/ 	.byte	0x2c
	.zero		1


	//   ....[69]....
        /*0538*/ 	.word	0x00005810
        /*053c*/ 	.word	0x00000016
        /*0540*/ 	.word	0x00000070
        /*0544*/ 	.short	0x010a
        /*0546*/ 	.byte	0xff
	.zero		1


	//   ....[70]....
        /*0548*/ 	.word	0x000059c0
        /*054c*/ 	.word	0x000000ff
        /*0550*/ 	.word	0x00000030
        /*0554*/ 	.short	0x010a
        /*0556*/ 	.byte	0x2c
	.zero		1


	//   ....[71]....
        /*0558*/ 	.word	0x00005aa0
        /*055c*/ 	.word	0x000000ff
        /*0560*/ 	.word	0x00000000
        /*0564*/ 	.short	0x0101
        /*0566*/ 	.byte	0x04
	.zero		1


	//   ....[72]....
        /*0568*/ 	.word	0x00005b00
        /*056c*/ 	.word	0x00000016
        /*0570*/ 	.word	0x00000070
        /*0574*/ 	.short	0x010a
        /*0576*/ 	.byte	0xff
	.zero		1


	//   ....[73]....
        /*0578*/ 	.word	0x00005e70
        /*057c*/ 	.word	0x000000ff
        /*0580*/ 	.word	0x00000000
        /*0584*/ 	.short	0x0101
        /*0586*/ 	.byte	0x04
	.zero		1


	//   ....[74]....
        /*0588*/ 	.word	0x00006750
        /*058c*/ 	.word	0x00000000
        /*0590*/ 	.word	0x000000c0
        /*0594*/ 	.short	0x010a
        /*0596*/ 	.byte	0xff
	.zero		1


	//   ....[75]....
        /*0598*/ 	.word	0x000067b0
        /*059c*/ 	.word	0x00000000
        /*05a0*/ 	.word	0x00000018
        /*05a4*/ 	.short	0x010a
        /*05a6*/ 	.byte	0xff
	.zero		1


	//   ....[76]....
        /*05a8*/ 	.word	0x00006810
        /*05ac*/ 	.word	0x00000000
        /*05b0*/ 	.word	0x00000018
        /*05b4*/ 	.short	0x010a
        /*05b6*/ 	.byte	0xff
	.zero		1


	//   ....[77]....
        /*05b8*/ 	.word	0x00006860
        /*05bc*/ 	.word	0x00000003
        /*05c0*/ 	.word	0x00000050
        /*05c4*/ 	.short	0x010a
        /*05c6*/ 	.byte	0xff
	.zero		1


	//   ....[78]....
        /*05c8*/ 	.word	0x000068c0
        /*05cc*/ 	.word	0x00000000
        /*05d0*/ 	.word	0x00000000
        /*05d4*/ 	.short	0x010a
        /*05d6*/ 	.byte	0xff
	.zero		1


	//   ....[79]....
        /*05d8*/ 	.word	0x00006920
        /*05dc*/ 	.word	0x00000000
        /*05e0*/ 	.word	0x00000000
        /*05e4*/ 	.short	0x010a
        /*05e6*/ 	.byte	0xff
	.zero		1


	//   ....[80]....
        /*05e8*/ 	.word	0x00006970
        /*05ec*/ 	.word	0x00000002
        /*05f0*/ 	.word	0x000000b0
        /*05f4*/ 	.short	0x010a
        /*05f6*/ 	.byte	0xff
	.zero		1


	//   ....[81]....
        /*05f8*/ 	.word	0x000069d0
        /*05fc*/ 	.word	0x00000002
        /*0600*/ 	.word	0x00000060
        /*0604*/ 	.short	0x010a
        /*0606*/ 	.byte	0xff
	.zero		1


	//   ....[82]....
        /*0608*/ 	.word	0x00006a20
        /*060c*/ 	.word	0x00000002
        /*0610*/ 	.word	0x00000050
        /*0614*/ 	.short	0x010a
        /*0616*/ 	.byte	0xff
	.zero		1


	//   ....[83]....
        /*0618*/ 	.word	0x00006a80
        /*061c*/ 	.word	0x00000000
        /*0620*/ 	.word	0x00000060
        /*0624*/ 	.short	0x010a
        /*0626*/ 	.byte	0xff
	.zero		1


	//   ....[84]....
        /*0628*/ 	.word	0x00006ad0
        /*062c*/ 	.word	0x00000000
        /*0630*/ 	.word	0x00000050
        /*0634*/ 	.short	0x010a
        /*0636*/ 	.byte	0xff
	.zero		1


	//   ....[85]....
        /*0638*/ 	.word	0x00006b30
        /*063c*/ 	.word	0x00000002
        /*0640*/ 	.word	0x00000090
        /*0644*/ 	.short	0x010a
        /*0646*/ 	.byte	0xff
	.zero		1


	//   ....[86]....
        /*0648*/ 	.word	0x00006b90
        /*064c*/ 	.word	0x00000000
        /*0650*/ 	.word	0x00000000
        /*0654*/ 	.short	0x010a
        /*0656*/ 	.byte	0xff
	.zero		1


	//   ....[87]....
        /*0658*/ 	.word	0x00006bf0
        /*065c*/ 	.word	0x00000000
        /*0660*/ 	.word	0x00000000
        /*0664*/ 	.short	0x010a
        /*0666*/ 	.byte	0xff
	.zero		1


	//   ....[88]....
        /*0668*/ 	.word	0x00006c50
        /*066c*/ 	.word	0x00000000
        /*0670*/ 	.word	0x00000000
        /*0674*/ 	.short	0x010a
        /*0676*/ 	.byte	0xff
	.zero		1


	//   ....[89]....
        /*0678*/ 	.word	0x00006cb0
        /*067c*/ 	.word	0x00000000
        /*0680*/ 	.word	0x00000000
        /*0684*/ 	.short	0x010a
        /*0686*/ 	.byte	0xff
	.zero		1


	//   ....[90]....
        /*0688*/ 	.word	0x00006d10
        /*068c*/ 	.word	0x00000000
        /*0690*/ 	.word	0x00000000
        /*0694*/ 	.short	0x010a
        /*0696*/ 	.byte	0xff
	.zero		1


	//   ....[91]....
        /*0698*/ 	.word	0x00006d60
        /*069c*/ 	.word	0x0000000c
        /*06a0*/ 	.word	0x00000050
        /*06a4*/ 	.short	0x010a
        /*06a6*/ 	.byte	0xff
	.zero		1


	//   ....[92]....
        /*06a8*/ 	.word	0x00006dc0
        /*06ac*/ 	.word	0x00000000
        /*06b0*/ 	.word	0x00000048
        /*06b4*/ 	.short	0x010a
        /*06b6*/ 	.byte	0xff
	.zero		1


	//   ....[93]....
        /*06b8*/ 	.word	0x00006e20
        /*06bc*/ 	.word	0x00000000
        /*06c0*/ 	.word	0x00000038
        /*06c4*/ 	.short	0x010a
        /*06c6*/ 	.byte	0xff
	.zero		1


	//   ....[94]....
        /*06c8*/ 	.word	0x00006e70
        /*06cc*/ 	.word	0x00000003
        /*06d0*/ 	.word	0x00000050
        /*06d4*/ 	.short	0x010a
        /*06d6*/ 	.byte	0xff
	.zero		1


	//   ....[95]....
        /*06d8*/ 	.word	0x00006ed0
        /*06dc*/ 	.word	0x00000000
        /*06e0*/ 	.word	0x00000030
        /*06e4*/ 	.short	0x010a
        /*06e6*/ 	.byte	0xff
	.zero		1


	//   ....[96]....
        /*06e8*/ 	.word	0x00006f20
        /*06ec*/ 	.word	0x00000016
        /*06f0*/ 	.word	0x00000070
        /*06f4*/ 	.short	0x010a
        /*06f6*/ 	.byte	0xff
	.zero		1


	//----- nvinfo : EIATTR_NUM_MBARRIERS
	.align		4
.L_47:
        /*06f8*/ 	.byte	0x03, 0x38
        /*06fa*/ 	.short	0x001a


	//----- nvinfo : EIATTR_EXIT_INSTR_OFFSETS
	.align		4
        /*06fc*/ 	.byte	0x04, 0x1c
        /*06fe*/ 	.short	(.L_49 - .L_48)


	//   ....[0]....
.L_48:
        /*0700*/ 	.word	0x00002970


	//   ....[1]....
        /*0704*/ 	.word	0x00002e60


	//   ....[2]....
        /*0708*/ 	.word	0x00002ec0


	//   ....[3]....
        /*070c*/ 	.word	0x00003ce0


	//   ....[4]....
        /*0710*/ 	.word	0x00004910


	//   ....[5]....
        /*0714*/ 	.word	0x00004950


	//   ....[6]....
        /*0718*/ 	.word	0x00006740


	//----- nvinfo : EIATTR_MAX_THREADS
	.align		4
.L_49:
        /*071c*/ 	.byte	0x04, 0x05
        /*071e*/ 	.short	(.L_51 - .L_50)
.L_50:
        /*0720*/ 	.word	0x00000100
        /*0724*/ 	.word	0x00000001
        /*0728*/ 	.word	0x00000001


	//----- nvinfo : EIATTR_CRS_STACK_SIZE
	.align		4
.L_51:
        /*072c*/ 	.byte	0x04, 0x1e
        /*072e*/ 	.short	(.L_53 - .L_52)
.L_52:
        /*0730*/ 	.word	0x00000000


	//----- nvinfo : EIATTR_CBANK_PARAM_SIZE
	.align		4
.L_53:
        /*0734*/ 	.byte	0x03, 0x19
        /*0736*/ 	.short	0x0800


	//----- nvinfo : EIATTR_PARAM_CBANK
	.align		4
        /*0738*/ 	.byte	0x04, 0x0a
        /*073a*/ 	.short	(.L_55 - .L_54)
	.align		4
.L_54:
        /*073c*/ 	.word	index@(.nv.constant0._ZN7cutlass13device_kernelINS_4gemm6kernel13GemmUniversalIN4cute5tupleIJiiiiEEENS1_10collective13CollectiveMmaINS1_35MainloopSm100TmaUmmaWarpSpecializedILi3ELi2ELi4ENS5_IJNS4_1CILi2EEESB_NSA_ILi1EEEEEEEENS5_IJNSA_ILi64EEESF_NSA_ILi32EEEEEENS_12float_e4m3_tENS5_IJlSC_lEEESI_SJ_NS4_8TiledMMAINS4_8MMA_AtomIJNS4_10MMA_TraitsINS4_19SM100_MMA_F8F6F4_SSEJSI_SI_fSF_SF_NS4_17integral_constantINS4_4UMMA5MajorELSQ_0EEESR_NSO_INSP_7ScaleInELSS_0EEEST_EEEEEENS4_6LayoutINS5_IJSC_SC_SC_EEENS5_IJNSA_ILi0EEESY_SY_EEEEENS5_IJNS4_10UnderscoreES11_S11_EEEEENS4_23SM90_TMA_LOAD_MULTICASTENS4_14ComposedLayoutINS4_7SwizzleILi1ELi4ELi3EEENS4_18smem_ptr_flag_bitsILi8EEENSW_INS5_IJNSA_ILi8EEESG_EEENS5_IJSG_SC_EEEEEEEvNS4_8identityES14_S1E_vS1F_EENS_8epilogue10collective18CollectiveEpilogueINS1H_23Sm100TmaWarpSpecializedILi1ELi1ELi32ELb0ELb0EEEJSH_NS5_IJNSW_ISF_SC_EES1M_EEESI_SJ_SI_SJ_NS1H_6fusion15FusionCallbacksIS1L_NS1O_17LinearCombinationISI_fSI_fLNS_15FloatRoundStyleE2EEESH_S1N_JEEENS4_5SM1004TMEM4LOAD26SM100_TMEM_LOAD_16dp32b32xENS4_13SM90_TMA_LOADENS15_INS16_ILi2ELi4ELi3EEES19_NSW_INS5_IJS1A_SF_EEENS5_IJSF_SC_EEEEEEENS4_39AutoVectorizingCopyWithAssumedAlignmentILi128EEENS4_14SM90_TMA_STOREES23_S25_S25_EEEvvEEEEvNT_6ParamsE)
        /*0740*/ 	.short	0x0380
        /*0742*/ 	.short	0x0800


	//----- nvinfo : EIATTR_SW_WAR
	.align		4
.L_55:
        /*0744*/ 	.byte	0x04, 0x36
        /*0746*/ 	.short	(.L_57 - .L_56)
.L_56:
        /*0748*/ 	.word	0x00000008
.L_57:


//--------------------- .nv.callgraph             --------------------------
	.section	.nv.callgraph,"",@"SHT_CUDA_CALLGRAPH"
	.align	4
	.sectionentsize	8
	.align		4
        /*0000*/ 	.word	0x00000000
	.align		4
        /*0004*/ 	.word	0xffffffff
	.align		4
        /*0008*/ 	.word	index@(_ZN7cutlass13device_kernelINS_4gemm6kernel13GemmUniversalIN4cute5tupleIJiiiiEEENS1_10collective13CollectiveMmaINS1_35MainloopSm100TmaUmmaWarpSpecializedILi3ELi2ELi4ENS5_IJNS4_1CILi2EEESB_NSA_ILi1EEEEEEEENS5_IJNSA_ILi64EEESF_NSA_ILi32EEEEEENS_12float_e4m3_tENS5_IJlSC_lEEESI_SJ_NS4_8TiledMMAINS4_8MMA_AtomIJNS4_10MMA_TraitsINS4_19SM100_MMA_F8F6F4_SSEJSI_SI_fSF_SF_NS4_17integral_constantINS4_4UMMA5MajorELSQ_0EEESR_NSO_INSP_7ScaleInELSS_0EEEST_EEEEEENS4_6LayoutINS5_IJSC_SC_SC_EEENS5_IJNSA_ILi0EEESY_SY_EEEEENS5_IJNS4_10UnderscoreES11_S11_EEEEENS4_23SM90_TMA_LOAD_MULTICASTENS4_14ComposedLayoutINS4_7SwizzleILi1ELi4ELi3EEENS4_18smem_ptr_flag_bitsILi8EEENSW_INS5_IJNSA_ILi8EEESG_EEENS5_IJSG_SC_EEEEEEEvNS4_8identityES14_S1E_vS1F_EENS_8epilogue10collective18CollectiveEpilogueINS1H_23Sm100TmaWarpSpecializedILi1ELi1ELi32ELb0ELb0EEEJSH_NS5_IJNSW_ISF_SC_EES1M_EEESI_SJ_SI_SJ_NS1H_6fusion15FusionCallbacksIS1L_NS1O_17LinearCombinationISI_fSI_fLNS_15FloatRoundStyleE2EEESH_S1N_JEEENS4_5SM1004TMEM4LOAD26SM100_TMEM_LOAD_16dp32b32xENS4_13SM90_TMA_LOADENS15_INS16_ILi2ELi4ELi3EEES19_NSW_INS5_IJS1A_SF_EEENS5_IJSF_SC_EEEEEEENS4_39AutoVectorizingCopyWithAssumedAlignmentILi128EEENS4_14SM90_TMA_STOREES23_S25_S25_EEEvvEEEEvNT_6ParamsE)
	.align		4
        /*000c*/ 	.word	index@(__assertfail)
	.align		4
        /*0010*/ 	.word	0x00000000
	.align		4
        /*0014*/ 	.word	0xfffffffe
	.align		4
        /*0018*/ 	.word	0x00000000
	.align		4
        /*001c*/ 	.word	0xfffffffd
	.align		4
        /*0020*/ 	.word	0x00000000
	.align		4
        /*0024*/ 	.word	0xfffffffc


//--------------------- .nv.constant4             --------------------------
	.section	.nv.constant4,"a",@progbits
	.align	8
	.align		8
.nv.constant4:
        /*0000*/ 	.dword	__assertfail
	.align		8
        /*0008*/ 	.dword	__unnamed_1
	.align		8
        /*0010*/ 	.dword	__unnamed_2
	.align		8
        /*0018*/ 	.dword	_ZN39_INTERNAL_66ec71bd_4_k_cu_17fb4ae8_81964cuda3std3__45__cpo5beginE
	.align		8
        /*0020*/ 	.dword	_ZN39_INTERNAL_66ec71bd_4_k_cu_17fb4ae8_81964cuda3std3__45__cpo3endE
	.align		8
        /*0028*/ 	.dword	_ZN39_INTERNAL_66ec71bd_4_k_cu_17fb4ae8_81964cuda3std3__45__cpo6cbeginE
	.align		8
        /*0030*/ 	.dword	_ZN39_INTERNAL_66ec71bd_4_k_cu_17fb4ae8_81964cuda3std3__45__cpo4cendE
	.align		8
        /*0038*/ 	.dword	_ZN39_INTERNAL_66ec71bd_4_k_cu_17fb4ae8_81964cuda3std3__441_GLOBAL__N__66ec71bd_4_k_cu_17fb4ae8_81966ignoreE
	.align		8
        /*0040*/ 	.dword	_ZN39_INTERNAL_66ec71bd_4_k_cu_17fb4ae8_81964cuda3std3__419piecewise_constructE
	.align		8
        /*0048*/ 	.dword	_ZN39_INTERNAL_66ec71bd_4_k_cu_17fb4ae8_81964cuda3std3__48in_placeE
	.align		8
        /*0050*/ 	.dword	_ZN39_INTERNAL_66ec71bd_4_k_cu_17fb4ae8_81964cuda3std6ranges3__45__cpo4swapE
	.align		8
        /*0058*/ 	.dword	_ZN39_INTERNAL_66ec71bd_4_k_cu_17fb4ae8_81964cuda3std6ranges3__45__cpo9iter_moveE
	.align		8
        /*0060*/ 	.dword	_ZN39_INTERNAL_66ec71bd_4_k_cu_17fb4ae8_81964cute7productE
	.align		8
        /*0068*/ 	.dword	_ZN39_INTERNAL_66ec71bd_4_k_cu_17fb4ae8_81964cute1_E
	.align		8
        /*0070*/ 	.dword	$str$25
	.align		8
        /*0078*/ 	.dword	$str$26
	.align		8
        /*0080*/ 	.dword	$str$27
	.align		8
        /*0088*/ 	.dword	$str$28


//--------------------- .text._ZN7cutlass13device_kernelINS_4gemm6kernel13GemmUniversalIN4cute5tupleIJiiiiEEENS1_10collective13CollectiveMmaINS1_35MainloopSm100TmaUmmaWarpSpecializedILi3ELi2ELi4ENS5_IJNS4_1CILi2EEESB_NSA_ILi1EEEEEEEENS5_IJNSA_ILi64EEESF_NSA_ILi32EEEEEENS_12float_e4m3_tENS5_IJlSC_lEEESI_SJ_NS4_8TiledMMAINS4_8MMA_AtomIJNS4_10MMA_TraitsINS4_19SM100_MMA_F8F6F4_SSEJSI_SI_fSF_SF_NS4_17integral_constantINS4_4UMMA5MajorELSQ_0EEESR_NSO_INSP_7ScaleInELSS_0EEEST_EEEEEENS4_6LayoutINS5_IJSC_SC_SC_EEENS5_IJNSA_ILi0EEESY_SY_EEEEENS5_IJNS4_10UnderscoreES11_S11_EEEEENS4_23SM90_TMA_LOAD_MULTICASTENS4_14ComposedLayoutINS4_7SwizzleILi1ELi4ELi3EEENS4_18smem_ptr_flag_bitsILi8EEENSW_INS5_IJNSA_ILi8EEESG_EEENS5_IJSG_SC_EEEEEEEvNS4_8identityES14_S1E_vS1F_EENS_8epilogue10collective18CollectiveEpilogueINS1H_23Sm100TmaWarpSpecializedILi1ELi1ELi32ELb0ELb0EEEJSH_NS5_IJNSW_ISF_SC_EES1M_EEESI_SJ_SI_SJ_NS1H_6fusion15FusionCallbacksIS1L_NS1O_17LinearCombinationISI_fSI_fLNS_15FloatRoundStyleE2EEESH_S1N_JEEENS4_5SM1004TMEM4LOAD26SM100_TMEM_LOAD_16dp32b32xENS4_13SM90_TMA_LOADENS15_INS16_ILi2ELi4ELi3EEES19_NSW_INS5_IJS1A_SF_EEENS5_IJSF_SC_EEEEEEENS4_39AutoVectorizingCopyWithAssumedAlignmentILi128EEENS4_14SM90_TMA_STOREES23_S25_S25_EEEvvEEEEvNT_6ParamsE --------------------------
	.section	.text._ZN7cutlass13device_kernelINS_4gemm6kernel13GemmUniversalIN4cute5tupleIJiiiiEEENS1_10collective13CollectiveMmaINS1_35MainloopSm100TmaUmmaWarpSpecializedILi3ELi2ELi4ENS5_IJNS4_1CILi2EEESB_NSA_ILi1EEEEEEEENS5_IJNSA_ILi64EEESF_NSA_ILi32EEEEEENS_12float_e4m3_tENS5_IJlSC_lEEESI_SJ_NS4_8TiledMMAINS4_8MMA_AtomIJNS4_10MMA_TraitsINS4_19SM100_MMA_F8F6F4_SSEJSI_SI_fSF_SF_NS4_17integral_constantINS4_4UMMA5MajorELSQ_0EEESR_NSO_INSP_7ScaleInELSS_0EEEST_EEEEEENS4_6LayoutINS5_IJSC_SC_SC_EEENS5_IJNSA_ILi0EEESY_SY_EEEEENS5_IJNS4_10UnderscoreES11_S11_EEEEENS4_23SM90_TMA_LOAD_MULTICASTENS4_14ComposedLayoutINS4_7SwizzleILi1ELi4ELi3EEENS4_18smem_ptr_flag_bitsILi8EEENSW_INS5_IJNSA_ILi8EEESG_EEENS5_IJSG_SC_EEEEEEEvNS4_8identityES14_S1E_vS1F_EENS_8epilogue10collective18CollectiveEpilogueINS1H_23Sm100TmaWarpSpecializedILi1ELi1ELi32ELb0ELb0EEEJSH_NS5_IJNSW_ISF_SC_EES1M_EEESI_SJ_SI_SJ_NS1H_6fusion15FusionCallbacksIS1L_NS1O_17LinearCombinationISI_fSI_fLNS_15FloatRoundStyleE2EEESH_S1N_JEEENS4_5SM1004TMEM4LOAD26SM100_TMEM_LOAD_16dp32b32xENS4_13SM90_TMA_LOADENS15_INS16_ILi2ELi4ELi3EEES19_NSW_INS5_IJS1A_SF_EEENS5_IJSF_SC_EEEEEEENS4_39AutoVectorizingCopyWithAssumedAlignmentILi128EEENS4_14SM90_TMA_STOREES23_S25_S25_EEEvvEEEEvNT_6ParamsE,"ax",@progbits
	.align	128
.text._ZN7cutlass13device_kernelINS_4gemm6kernel13GemmUniversalIN4cute5tupleIJiiiiEEENS1_10collective13CollectiveMmaINS1_35MainloopSm100TmaUmmaWarpSpecializedILi3ELi2ELi4ENS5_IJNS4_1CILi2EEESB_NSA_ILi1EEEEEEEENS5_IJNSA_ILi64EEESF_NSA_ILi32EEEEEENS_12float_e4m3_tENS5_IJlSC_lEEESI_SJ_NS4_8TiledMMAINS4_8MMA_AtomIJNS4_10MMA_TraitsINS4_19SM100_MMA_F8F6F4_SSEJSI_SI_fSF_SF_NS4_17integral_constantINS4_4UMMA5MajorELSQ_0EEESR_NSO_INSP_7ScaleInELSS_0EEEST_EEEEEENS4_6LayoutINS5_IJSC_SC_SC_EEENS5_IJNSA_ILi0EEESY_SY_EEEEENS5_IJNS4_10UnderscoreES11_S11_EEEEENS4_23SM90_TMA_LOAD_MULTICASTENS4_14ComposedLayoutINS4_7SwizzleILi1ELi4ELi3EEENS4_18smem_ptr_flag_bitsILi8EEENSW_INS5_IJNSA_ILi8EEESG_EEENS5_IJSG_SC_EEEEEEEvNS4_8identityES14_S1E_vS1F_EENS_8epilogue10collective18CollectiveEpilogueINS1H_23Sm100TmaWarpSpecializedILi1ELi1ELi32ELb0ELb0EEEJSH_NS5_IJNSW_ISF_SC_EES1M_EEESI_SJ_SI_SJ_NS1H_6fusion15FusionCallbacksIS1L_NS1O_17LinearCombinationISI_fSI_fLNS_15FloatRoundStyleE2EEESH_S1N_JEEENS4_5SM1004TMEM4LOAD26SM100_TMEM_LOAD_16dp32b32xENS4_13SM90_TMA_LOADENS15_INS16_ILi2ELi4ELi3EEES19_NSW_INS5_IJS1A_SF_EEENS5_IJSF_SC_EEEEEEENS4_39AutoVectorizingCopyWithAssumedAlignmentILi128EEENS4_14SM90_TMA_STOREES23_S25_S25_EEEvvEEEEvNT_6ParamsE:
        .type           _ZN7cutlass13device_kernelINS_4gemm6kernel13GemmUniversalIN4cute5tupleIJiiiiEEENS1_10collective13CollectiveMmaINS1_35MainloopSm100TmaUmmaWarpSpecializedILi3ELi2ELi4ENS5_IJNS4_1CILi2EEESB_NSA_ILi1EEEEEEEENS5_IJNSA_ILi64EEESF_NSA_ILi32EEEEEENS_12float_e4m3_tENS5_IJlSC_lEEESI_SJ_NS4_8TiledMMAINS4_8MMA_AtomIJNS4_10MMA_TraitsINS4_19SM100_MMA_F8F6F4_SSEJSI_SI_fSF_SF_NS4_17integral_constantINS4_4UMMA5MajorELSQ_0EEESR_NSO_INSP_7ScaleInELSS_0EEEST_EEEEEENS4_6LayoutINS5_IJSC_SC_SC_EEENS5_IJNSA_ILi0EEESY_SY_EEEEENS5_IJNS4_10UnderscoreES11_S11_EEEEENS4_23SM90_TMA_LOAD_MULTICASTENS4_14ComposedLayoutINS4_7SwizzleILi1ELi4ELi3EEENS4_18smem_ptr_flag_bitsILi8EEENSW_INS5_IJNSA_ILi8EEESG_EEENS5_IJSG_SC_EEEEEEEvNS4_8identityES14_S1E_vS1F_EENS_8epilogue10collective18CollectiveEpilogueINS1H_23Sm100TmaWarpSpecializedILi1ELi1ELi32ELb0ELb0EEEJSH_NS5_IJNSW_ISF_SC_EES1M_EEESI_SJ_SI_SJ_NS1H_6fusion15FusionCallbacksIS1L_NS1O_17LinearCombinationISI_fSI_fLNS_15FloatRoundStyleE2EEESH_S1N_JEEENS4_5SM1004TMEM4LOAD26SM100_TMEM_LOAD_16dp32b32xENS4_13SM90_TMA_LOADENS15_INS16_ILi2ELi4ELi3EEES19_NSW_INS5_IJS1A_SF_EEENS5_IJSF_SC_EEEEEEENS4_39AutoVectorizingCopyWithAssumedAlignmentILi128EEENS4_14SM90_TMA_STOREES23_S25_S25_EEEvvEEEEvNT_6ParamsE,@function
        .size           _ZN7cutlass13device_kernelINS_4gemm6kernel13GemmUniversalIN4cute5tupleIJiiiiEEENS1_10collective13CollectiveMmaINS1_35MainloopSm100TmaUmmaWarpSpecializedILi3ELi2ELi4ENS5_IJNS4_1CILi2EEESB_NSA_ILi1EEEEEEEENS5_IJNSA_ILi64EEESF_NSA_ILi32EEEEEENS_12float_e4m3_tENS5_IJlSC_lEEESI_SJ_NS4_8TiledMMAINS4_8MMA_AtomIJNS4_10MMA_TraitsINS4_19SM100_MMA_F8F6F4_SSEJSI_SI_fSF_SF_NS4_17integral_constantINS4_4UMMA5MajorELSQ_0EEESR_NSO_INSP_7ScaleInELSS_0EEEST_EEEEEENS4_6LayoutINS5_IJSC_SC_SC_EEENS5_IJNSA_ILi0EEESY_SY_EEEEENS5_IJNS4_10UnderscoreES11_S11_EEEEENS4_23SM90_TMA_LOAD_MULTICASTENS4_14ComposedLayoutINS4_7SwizzleILi1ELi4ELi3EEENS4_18smem_ptr_flag_bitsILi8EEENSW_INS5_IJNSA_ILi8EEESG_EEENS5_IJSG_SC_EEEEEEEvNS4_8identityES14_S1E_vS1F_EENS_8epilogue10collective18CollectiveEpilogueINS1H_23Sm100TmaWarpSpecializedILi1ELi1ELi32ELb0ELb0EEEJSH_NS5_IJNSW_ISF_SC_EES1M_EEESI_SJ_SI_SJ_NS1H_6fusion15FusionCallbacksIS1L_NS1O_17LinearCombinationISI_fSI_fLNS_15FloatRoundStyleE2EEESH_S1N_JEEENS4_5SM1004TMEM4LOAD26SM100_TMEM_LOAD_16dp32b32xENS4_13SM90_TMA_LOADENS15_INS16_ILi2ELi4ELi3EEES19_NSW_INS5_IJS1A_SF_EEENS5_IJSF_SC_EEEEEEENS4_39AutoVectorizingCopyWithAssumedAlignmentILi128EEENS4_14SM90_TMA_STOREES23_S25_S25_EEEvvEEEEvNT_6ParamsE,(.L_x_132 - _ZN7cutlass13device_kernelINS_4gemm6kernel13GemmUniversalIN4cute5tupleIJiiiiEEENS1_10collective13CollectiveMmaINS1_35MainloopSm100TmaUmmaWarpSpecializedILi3ELi2ELi4ENS5_IJNS4_1CILi2EEESB_NSA_ILi1EEEEEEEENS5_IJNSA_ILi64EEESF_NSA_ILi32EEEEEENS_12float_e4m3_tENS5_IJlSC_lEEESI_SJ_NS4_8TiledMMAINS4_8MMA_AtomIJNS4_10MMA_TraitsINS4_19SM100_MMA_F8F6F4_SSEJSI_SI_fSF_SF_NS4_17integral_constantINS4_4UMMA5MajorELSQ_0EEESR_NSO_INSP_7ScaleInELSS_0EEEST_EEEEEENS4_6LayoutINS5_IJSC_SC_SC_EEENS5_IJNSA_ILi0EEESY_SY_EEEEENS5_IJNS4_10UnderscoreES11_S11_EEEEENS4_23SM90_TMA_LOAD_MULTICASTENS4_14ComposedLayoutINS4_7SwizzleILi1ELi4ELi3EEENS4_18smem_ptr_flag_bitsILi8EEENSW_INS5_IJNSA_ILi8EEESG_EEENS5_IJSG_SC_EEEEEEEvNS4_8identityES14_S1E_vS1F_EENS_8epilogue10collective18CollectiveEpilogueINS1H_23Sm100TmaWarpSpecializedILi1ELi1ELi32ELb0ELb0EEEJSH_NS5_IJNSW_ISF_SC_EES1M_EEESI_SJ_SI_SJ_NS1H_6fusion15FusionCallbacksIS1L_NS1O_17LinearCombinationISI_fSI_fLNS_15FloatRoundStyleE2EEESH_S1N_JEEENS4_5SM1004TMEM4LOAD26SM100_TMEM_LOAD_16dp32b32xENS4_13SM90_TMA_LOADENS15_INS16_ILi2ELi4ELi3EEES19_NSW_INS5_IJS1A_SF_EEENS5_IJSF_SC_EEEEEEENS4_39AutoVectorizingCopyWithAssumedAlignmentILi128EEENS4_14SM90_TMA_STOREES23_S25_S25_EEEvvEEEEvNT_6ParamsE)
        .other          _ZN7cutlass13device_kernelINS_4gemm6kernel13GemmUniversalIN4cute5tupleIJiiiiEEENS1_10collective13CollectiveMmaINS1_35MainloopSm100TmaUmmaWarpSpecializedILi3ELi2ELi4ENS5_IJNS4_1CILi2EEESB_NSA_ILi1EEEEEEEENS5_IJNSA_ILi64EEESF_NSA_ILi32EEEEEENS_12float_e4m3_tENS5_IJlSC_lEEESI_SJ_NS4_8TiledMMAINS4_8MMA_AtomIJNS4_10MMA_TraitsINS4_19SM100_MMA_F8F6F4_SSEJSI_SI_fSF_SF_NS4_17integral_constantINS4_4UMMA5MajorELSQ_0EEESR_NSO_INSP_7ScaleInELSS_0EEEST_EEEEEENS4_6LayoutINS5_IJSC_SC_SC_EEENS5_IJNSA_ILi0EEESY_SY_EEEEENS5_IJNS4_10UnderscoreES11_S11_EEEEENS4_23SM90_TMA_LOAD_MULTICASTENS4_14ComposedLayoutINS4_7SwizzleILi1ELi4ELi3EEENS4_18smem_ptr_flag_bitsILi8EEENSW_INS5_IJNSA_ILi8EEESG_EEENS5_IJSG_SC_EEEEEEEvNS4_8identityES14_S1E_vS1F_EENS_8epilogue10collective18CollectiveEpilogueINS1H_23Sm100TmaWarpSpecializedILi1ELi1ELi32ELb0ELb0EEEJSH_NS5_IJNSW_ISF_SC_EES1M_EEESI_SJ_SI_SJ_NS1H_6fusion15FusionCallbacksIS1L_NS1O_17LinearCombinationISI_fSI_fLNS_15FloatRoundStyleE2EEESH_S1N_JEEENS4_5SM1004TMEM4LOAD26SM100_TMEM_LOAD_16dp32b32xENS4_13SM90_TMA_LOADENS15_INS16_ILi2ELi4ELi3EEES19_NSW_INS5_IJS1A_SF_EEENS5_IJSF_SC_EEEEEEENS4_39AutoVectorizingCopyWithAssumedAlignmentILi128EEENS4_14SM90_TMA_STOREES23_S25_S25_EEEvvEEEEvNT_6ParamsE,@"STO_CUDA_ENTRY STV_DEFAULT"
_ZN7cutlass13device_kernelINS_4gemm6kernel13GemmUniversalIN4cute5tupleIJiiiiEEENS1_10collective13CollectiveMmaINS1_35MainloopSm100TmaUmmaWarpSpecializedILi3ELi2ELi4ENS5_IJNS4_1CILi2EEESB_NSA_ILi1EEEEEEEENS5_IJNSA_ILi64EEESF_NSA_ILi32EEEEEENS_12float_e4m3_tENS5_IJlSC_lEEESI_SJ_NS4_8TiledMMAINS4_8MMA_AtomIJNS4_10MMA_TraitsINS4_19SM100_MMA_F8F6F4_SSEJSI_SI_fSF_SF_NS4_17integral_constantINS4_4UMMA5MajorELSQ_0EEESR_NSO_INSP_7ScaleInELSS_0EEEST_EEEEEENS4_6LayoutINS5_IJSC_SC_SC_EEENS5_IJNSA_ILi0EEESY_SY_EEEEENS5_IJNS4_10UnderscoreES11_S11_EEEEENS4_23SM90_TMA_LOAD_MULTICASTENS4_14ComposedLayoutINS4_7SwizzleILi1ELi4ELi3EEENS4_18smem_ptr_flag_bitsILi8EEENSW_INS5_IJNSA_ILi8EEESG_EEENS5_IJSG_SC_EEEEEEEvNS4_8identityES14_S1E_vS1F_EENS_8epilogue10collective18CollectiveEpilogueINS1H_23Sm100TmaWarpSpecializedILi1ELi1ELi32ELb0ELb0EEEJSH_NS5_IJNSW_ISF_SC_EES1M_EEESI_SJ_SI_SJ_NS1H_6fusion15FusionCallbacksIS1L_NS1O_17LinearCombinationISI_fSI_fLNS_15FloatRoundStyleE2EEESH_S1N_JEEENS4_5SM1004TMEM4LOAD26SM100_TMEM_LOAD_16dp32b32xENS4_13SM90_TMA_LOADENS15_INS16_ILi2ELi4ELi3EEES19_NSW_INS5_IJS1A_SF_EEENS5_IJSF_SC_EEEEEEENS4_39AutoVectorizingCopyWithAssumedAlignmentILi128EEENS4_14SM90_TMA_STOREES23_S25_S25_EEEvvEEEEvNT_6ParamsE:
[----:B------:R-:W1:Y:S01]  /*0000*/  LDC R1, c[0x0][0x37c] ;  /* 0x0000df00ff017b82 */ /* 0x000e620000000800 */
[----:B------:R-:W2:Y:S01]  /*0010*/  S2R R76, SR_TID.X ;  /* 0x00000000004c7919 */ /* 0x000ea20000002100 */
[----:B------:R-:W3:Y:S01]  /*0020*/  LDCU.64 UR8, c[0x0][0x890] ;  /* 0x00011200ff0877ac */ /* 0x000ee20008000a00 */
[----:B------:R-:W-:Y:S02]  /*0030*/  PRMT R79, RZ, 0x7610, R79 ;  /* 0x00007610ff4f7816 */ /* 0x000fe4000000004f */
[----:B------:R-:W-:Y:S01]  /*0040*/  ELECT P3, URZ, PT ;  /* 0x0000000000ff782f */ /* 0x000fe20003860000 */
[----:B---3--:R-:W-:-:S04]  /*0050*/  UISETP.NE.U32.AND UP0, UPT, UR8, URZ, UPT ;  /* 0x000000ff0800728c */ /* 0x008fc8000bf05070 */
[----:B------:R-:W-:Y:S01]  /*0060*/  UISETP.NE.AND.EX UP0, UPT, UR9, URZ, UPT, UP0 ;  /* 0x000000ff0900728c */ /* 0x000fe2000bf05300 */
[----:B--2---:R-:W-:-:S05]  /*0070*/  SHF.R.U32.HI R80, RZ, 0x5, R76 ;  /* 0x00000005ff507819 */ /* 0x004fca000001164c */
[----:B------:R-:W2:Y:S02]  /*0080*/  SHFL.IDX PT, R0, R80, RZ, 0x1f ;  /* 0x00001fff50007589 */ /* 0x000ea400000e0000 */
[----:B--2---:R-:W-:Y:S01]  /*0090*/  R2UR UR22, R0 ;  /* 0x00000000001672ca */ /* 0x004fe200000e0000 */
[----:B-1----:R-:W-:-:S14]  /*00a0*/  BRA.U UP0, `(.L_x_0) ;  /* 0x0000000100307547 */ /* 0x002fdc000b800000 */
[----:B------:R-:W1:Y:S02]  /*00b0*/  LDCU.64 UR4, c[0x0][0x888] ;  /* 0x00011100ff0477ac */ /* 0x000e640008000a00 */
[----:B-1----:R-:W-:-:S04]  /*00c0*/  UISETP.NE.U32.AND UP0, UPT, UR4, URZ, UPT ;  /* 0x000000ff0400728c */ /* 0x002fc8000bf05070 */
[----:B------:R-:W-:-:S09]  /*00d0*/  UISETP.NE.AND.EX UP0, UPT, UR5, URZ, UPT, UP0 ;  /* 0x000000ff0500728c */ /* 0x000fd2000bf05300 */
[----:B------:R-:W-:Y:S05]  /*00e0*/  BRA.U !UP0, `(.L_x_1) ;  /* 0x0000000108147547 */ /* 0x000fea000b800000 */
[----:B------:R-:W1:Y:S01]  /*00f0*/  LDC.64 R2, c[0x0][0x888] ;  /* 0x00022200ff027b82 */ /* 0x000e620000000a00 */
[----:B------:R-:W1:Y:S02]  /*0100*/  LDCU.64 UR4, c[0x0][0x358] ;  /* 0x00006b00ff0477ac */ /* 0x000e640008000a00 */
[----:B-1----:R1:W5:Y:S01]  /*0110*/  LDG.E R39, desc[UR4][R2.64] ;  /* 0x0000000402277981 */ /* 0x002362000c1e1900 */
[----:B------:R-:W-:Y:S01]  /*0120*/  HFMA2 R79, -RZ, RZ, 0, 5.9604644775390625e-08 ;  /* 0x00000001ff4f7431 */ /* 0x000fe200000001ff */
[----:B------:R-:W-:Y:S05]  /*0130*/  BRA `(.L_x_0) ;  /* 0x00000000000c7947 */ /* 0x000fea0003800000 */
.L_x_1:
[----:B------:R-:W1:Y:S01]  /*0140*/  LDCU UR4, c[0x0][0x880] ;  /* 0x00011000ff0477ac */ /* 0x000e620008000800 */
[----:B------:R-:W-:Y:S01]  /*0150*/  HFMA2 R79, -RZ, RZ, 0, 5.9604644775390625e-08 ;  /* 0x00000001ff4f7431 */ /* 0x000fe200000001ff */
[----:B-1----:R-:W-:-:S07]  /*0160*/  MOV R39, UR4 ;  /* 0x0000000400277c02 */ /* 0x002fce0008000f00 */
.L_x_0:
[----:B------:R-:W2:Y:S02]  /*0170*/  LDCU.64 UR4, c[0x0][0x8b0] ;  /* 0x00011600ff0477ac */ /* 0x000ea40008000a00 */
[----:B--2---:R-:W-:-:S04]  /*0180*/  UISETP.NE.U32.AND UP0, UPT, UR4, URZ, UPT ;  /* 0x000000ff0400728c */ /* 0x004fc8000bf05070 */
[----:B------:R-:W-:-:S09]  /*0190*/  UISETP.NE.AND.EX UP0, UPT, UR5, URZ, UPT, UP0 ;  /* 0x000000ff0500728c */ /* 0x000fd2000bf05300 */
[----:B------:R-:W-:Y:S05]  /*01a0*/  BRA.U UP0, `(.L_x_2) ;  /* 0x0000000100287547 */ /* 0x000fea000b800000 */
[----:B------:R-:W2:Y:S02]  /*01b0*/  LDCU.64 UR4, c[0x0][0x8a8] ;  /* 0x00011500ff0477ac */ /* 0x000ea40008000a00 */
[----:B--2---:R-:W-:-:S04]  /*01c0*/  UISETP.NE.U32.AND UP0, UPT, UR4, URZ, UPT ;  /* 0x000000ff0400728c */ /* 0x004fc8000bf05070 */
[----:B------:R-:W-:-:S09]  /*01d0*/  UISETP.NE.AND.EX UP0, UPT, UR5, URZ, UPT, UP0 ;  /* 0x000000ff0500728c */ /* 0x000fd2000bf05300 */
[----:B------:R-:W-:Y:S05]  /*01e0*/  BRA.U !UP0, `(.L_x_3) ;  /* 0x0000000108107547 */ /* 0x000fea000b800000 */
[----:B-1----:R-:W1:Y:S01]  /*01f0*/  LDC.64 R2, c[0x0][0x8a8] ;  /* 0x00022a00ff027b82 */ /* 0x002e620000000a00 */
[----:B------:R-:W1:Y:S02]  /*0200*/  LDCU.64 UR4, c[0x0][0x358] ;  /* 0x00006b00ff0477ac */ /* 0x000e640008000a00 */
[----:B-1----:R2:W5:Y:S01]  /*0210*/  LDG.E R38, desc[UR4][R2.64] ;  /* 0x0000000402267981 */ /* 0x002562000c1e1900 */
[----:B------:R-:W-:Y:S05]  /*0220*/  BRA `(.L_x_2) ;  /* 0x0000000000087947 */ /* 0x000fea0003800000 */
.L_x_3:
[----:B------:R-:W2:Y:S02]  /*0230*/  LDCU UR4, c[0x0][0x8a0] ;  /* 0x00011400ff0477ac */ /* 0x000ea40008000800 */
[----:B--2---:R-:W-:Y:S02]  /*0240*/  MOV R38, UR4 ;  /* 0x0000000400267c02 */ /* 0x004fe40008000f00 */
.L_x_2:
[----:B------:R-:W-:Y:S01]  /*0250*/  IMAD.U32 R0, RZ, RZ, UR22 ;  /* 0x00000016ff007e24 */ /* 0x000fe2000f8e00ff */
[----:B------:R-:W-:Y:S04]  /*0260*/  BSSY.RECONVERGENT B0, `(.L_x_4) ;  /* 0x000000c000007945 */ /* 0x000fe80003800200 */
[C---:B------:R-:W-:Y:S02]  /*0270*/  ISETP.NE.OR P1, PT, R0.reuse, 0x1, !P3 ;  /* 0x000000010000780c */ /* 0x040fe40005f25670 */
[----:B------:R-:W-:-:S11]  /*0280*/  ISETP.NE.OR P0, PT, R0, 0x3, !P3 ;  /* 0x000000030000780c */ /* 0x000fd60005f05670 */
[----:B------:R-:W-:Y:S05]  /*0290*/  @P1 BRA `(.L_x_5) ;  /* 0x0000000000201947 */ /* 0x000fea0003800000 */
[----:B------:R-:W3:Y:S02]  /*02a0*/  LDCU.64 UR4, c[0x0][0x348] ;  /* 0x00006900ff0477ac */ /* 0x000ee40008000a00 */
[----:B---3--:R-:W-:Y:S02]  /*02b0*/  UIADD3 UR6, UP1, UPT, UR4, 0x80, URZ ;  /* 0x0000008004067890 */ /* 0x008fe4000ff3e0ff */
[----:B------:R-:W-:Y:S02]  /*02c0*/  UIADD3 UR4, UP0, UPT, UR4, 0x180, URZ ;  /* 0x0000018004047890 */ /* 0x000fe4000ff1e0ff */
[----:B------:R-:W-:Y:S02]  /*02d0*/  UIADD3.X UR7, UPT, UPT, URZ, UR5, URZ, UP1, !UPT ;  /* 0x00000005ff077290 */ /* 0x000fe40008ffe4ff */
[----:B------:R-:W-:-:S07]  /*02e0*/  UIADD3.X UR5, UPT, UPT, URZ, UR5, URZ, UP0, !UPT ;  /* 0x00000005ff057290 */ /* 0x000fce00087fe4ff */
[----:B------:R3:W-:Y:S02]  /*02f0*/  UTMACCTL.PF [UR6] ;  /* 0x00000000060079b9 */ /* 0x0007e40008040000 */
[----:B------:R3:W-:Y:S02]  /*0300*/  UTMACCTL.PF [UR4] ;  /* 0x00000000040079b9 */ /* 0x0007e40008040000 */
[----:B---3--:R-:W-:Y:S01]  /*0310*/  NOP ;  /* 0x0000000000007918 */ /* 0x008fe20000000000 */
.L_x_5:
[----:B------:R-:W-:Y:S05]  /*0320*/  BSYNC.RECONVERGENT B0 ;  /* 0x0000000000007941 */ /* 0x000fea0003800200 */
.L_x_4:
[----:B------:R-:W-:Y:S04]  /*0330*/  BSSY.RECONVERGENT B0, `(.L_x_6) ;  /* 0x000000a000007945 */ /* 0x000fe80003800200 */
        /* <DEDUP_REMOVED lines=9> */
.L_x_7:
[----:B------:R-:W-:Y:S05]  /*03d0*/  BSYNC.RECONVERGENT B0 ;  /* 0x0000000000007941 */ /* 0x000fea0003800200 */
.L_x_6:
[----:B------:R-:W3:Y:S01]  /*03e0*/  LDCU.64 UR4, c[0x0][0x888] ;  /* 0x00011100ff0477ac */ /* 0x000ee20008000a00 */
[----:B------:R-:W-:Y:S02]  /*03f0*/  UISETP.EQ.U32.AND UP1, UPT, UR8, URZ, UPT ;  /* 0x000000ff0800728c */ /* 0x000fe4000bf22070 */
[----:B------:R-:W-:Y:S02]  /*0400*/  UPLOP3.LUT UP3, UPT, UPT, UPT, UPT, 0x80, 0x8 ;  /* 0x000000000008789c */ /* 0x000fe40003f6f070 */
[----:B---3--:R-:W-:-:S04]  /*0410*/  UISETP.NE.U32.AND UP0, UPT, UR4, URZ, UPT ;  /* 0x000000ff0400728c */ /* 0x008fc8000bf05070 */
[----:B------:R-:W-:-:S04]  /*0420*/  UISETP.NE.AND.EX UP0, UPT, UR5, URZ, UPT, UP0 ;  /* 0x000000ff0500728c */ /* 0x000fc8000bf05300 */
[----:B------:R-:W-:-:S04]  /*0430*/  UISETP.EQ.OR.EX UP2, UPT, UR9, URZ, !UP0, UP1 ;  /* 0x000000ff0900728c */ /* 0x000fc8000c742710 */
[----:B------:R-:W-:-:S05]  /*0440*/  UP2UR UR61, UPR, URZ, 0x4 ;  /* 0x00000004ff3d7883 */ /* 0x000fca0008000000 */
[----:B------:R-:W-:Y:S07]  /*0450*/  BRA.U !UP2, `(.L_x_8) ;  /* 0x000000010a207547 */ /* 0x000fee000b800000 */
[----:B------:R-:W-:Y:S01]  /*0460*/  UISETP.NE.U32.AND UP1, UPT, UR8, URZ, UPT ;  /* 0x000000ff0800728c */ /* 0x000fe2000bf25070 */
[----:B-----5:R-:W-:Y:S01]  /*0470*/  FSETP.NEU.AND P0, PT, R39, RZ, PT ;  /* 0x000000ff2700720b */ /* 0x020fe20003f0d000 */
[----:B------:R-:W-:Y:S02]  /*0480*/  USEL UR4, URZ, 0xffffffff, UP0 ;  /* 0xffffffffff047887 */ /* 0x000fe40008000000 */
[----:B------:R-:W-:-:S10]  /*0490*/  UISETP.NE.AND.EX UP1, UPT, UR9, URZ, UPT, UP1 ;  /* 0x000000ff0900728c */ /* 0x000fd4000bf25310 */
[----:B------:R-:W-:Y:S01]  /*04a0*/  VOTEU.ANY UP0, P0 ;  /* 0x0000000000ff7886 */ /* 0x000fe20000000100 */
[----:B------:R-:W-:-:S04]  /*04b0*/  @!UP1 USEL UR4, URZ, 0xffffffff, UP0 ;  /* 0xffffffffff049887 */ /* 0x000fc80008000000 */
[----:B------:R-:W-:-:S04]  /*04c0*/  ULOP3.LUT UR4, UR4, 0x1, URZ, 0xc0, !UPT ;  /* 0x0000000104047892 */ /* 0x000fc8000f8ec0ff */
[----:B------:R-:W-:-:S11]  /*04d0*/  UISETP.NE.U32.AND UP3, UPT, UR4, 0x1, UPT ;  /* 0x000000010400788c */ /* 0x000fd6000bf65070 */
.L_x_8:
[----:B-12---:R-:W1:Y:S01]  /*04e0*/  SHFL.IDX PT, R2, R80, RZ, 0x1f ;  /* 0x00001fff50027589 */ /* 0x006e6200000e0000 */
[----:B------:R-:W-:-:S04]  /*04f0*/  UISETP.NE.AND UP0, UPT, UR22, 0x2, UPT ;  /* 0x000000021600788c */ /* 0x000fc8000bf05270 */
[----:B------:R-:W-:Y:S01]  /*0500*/  USEL UR34, URZ, 0x1, UP0 ;  /* 0x00000001ff227887 */ /* 0x000fe20008000000 */
[----:B-1----:R-:W-:-:S13]  /*0510*/  ISETP.NE.AND P0, PT, R2, RZ, PT ;  /* 0x000000ff0200720c */ /* 0x002fda0003f05270 */
[----:B------:R-:W-:Y:S05]  /*0520*/  @P0 BRA `(.L_x_9) ;  /* 0x0000000000500947 */ /* 0x000fea0003800000 */
[----:B------:R-:W1:Y:S01]  /*0530*/  S2UR UR4, SR_CgaCtaId ;  /* 0x00000000000479c3 */ /* 0x000e620000008800 */
[----:B------:R-:W-:Y:S01]  /*0540*/  UMOV UR5, 0x400 ;  /* 0x0000040000057882 */ /* 0x000fe20000000000 */
[----:B------:R-:W-:Y:S01]  /*0550*/  UMOV UR8, 0x1 ;  /* 0x0000000100087882 */ /* 0x000fe20000000000 */
[----:B------:R-:W-:Y:S01]  /*0560*/  UMOV UR6, 0x3 ;  /* 0x0000000300067882 */ /* 0x000fe20000000000 */
[----:B------:R-:W-:-:S04]  /*0570*/  UIADD3 UR8, UPT, UPT, -UR8, 0x100000, URZ ;  /* 0x0010000008087890 */ /* 0x000fc8000fffe1ff */
[----:B------:R-:W-:Y:S02]  /*0580*/  USHF.L.U32 UR9, UR8, 0xb, URZ ;  /* 0x0000000b08097899 */ /* 0x000fe400080006ff */
[----:B------:R-:W-:Y:S02]  /*0590*/  USHF.L.U32 UR8, UR8, 0x1, URZ ;  /* 0x0000000108087899 */ /* 0x000fe400080006ff */
[----:B------:R-:W-:-:S04]  /*05a0*/  UIADD3 UR6, UPT, UPT, -UR6, 0x100000, URZ ;  /* 0x0010000006067890 */ /* 0x000fc8000fffe1ff */
[----:B------:R-:W-:Y:S02]  /*05b0*/  USHF.L.U32 UR7, UR6, 0xb, URZ ;  /* 0x0000000b06077899 */ /* 0x000fe400080006ff */
[----:B------:R-:W-:Y:S01]  /*05c0*/  USHF.L.U32 UR6, UR6, 0x1, URZ ;  /* 0x0000000106067899 */ /* 0x000fe200080006ff */
[----:B------:R-:W-:Y:S01]  /*05d0*/  ELECT P0, URZ, PT ;  /* 0x0000000000ff782f */ /* 0x000fe20003800000 */
[----:B-1----:R-:W-:Y:S01]  /*05e0*/  ULEA UR4, UR4, UR5, 0x18 ;  /* 0x0000000504047291 */ /* 0x002fe2000f8ec0ff */
[----:B------:R-:W1:Y:S11]  /*05f0*/  FENCE.VIEW.ASYNC.S ;  /* 0x00000000000073c6 */ /* 0x000e760000000000 */
[----:B-1----:R1:W2:Y:S01]  /*0600*/  SYNCS.EXCH.64 URZ, [UR4], UR8 ;  /* 0x0000000804ff75b2 */ /* 0x0022a20008000100 */
[----:B------:R1:W3:Y:S01]  /*0610*/  SYNCS.EXCH.64 URZ, [UR4+0x18], UR6 ;  /* 0x0000180604ff75b2 */ /* 0x0002e20008000100 */
[----:B------:R1:W4:Y:S01]  /*0620*/  SYNCS.EXCH.64 URZ, [UR4+0x8], UR8 ;  /* 0x0000080804ff75b2 */ /* 0x0003220008000100 */
[----:B------:R1:W1:Y:S01]  /*0630*/  SYNCS.EXCH.64 URZ, [UR4+0x20], UR6 ;  /* 0x0000200604ff75b2 */ /* 0x0002620008000100 */
[----:B------:R1:W1:Y:S01]  /*0640*/  SYNCS.EXCH.64 URZ, [UR4+0x10], UR8 ;  /* 0x0000100804ff75b2 */ /* 0x0002620008000100 */
[----:B------:R1:W1:Y:S01]  /*0650*/  SYNCS.EXCH.64 URZ, [UR4+0x28], UR6 ;  /* 0x0000280604ff75b2 */ /* 0x0002620008000100 */
[----:B------:R-:W-:Y:S01]  /*0660*/  NOP ;  /* 0x0000000000007918 */ /* 0x000fe20000000000 */
.L_x_9:
[----:B------:R-:W2:Y:S01]  /*0670*/  SHFL.IDX PT, R2, R80, RZ, 0x1f ;  /* 0x00001fff50027589 */ /* 0x000ea200000e0000 */
[----:B------:R-:W-:Y:S01]  /*0680*/  NOP ;  /* 0x0000000000007918 */ /* 0x000fe20000000000 */
[----:B--2---:R-:W-:-:S13]  /*0690*/  ISETP.NE.AND P0, PT, R2, 0x1, PT ;  /* 0x000000010200780c */ /* 0x004fda0003f05270 */
[----:B------:R-:W-:Y:S05]  /*06a0*/  @P0 BRA `(.L_x_10) ;  /* 0x0000000000400947 */ /* 0x000fea0003800000 */
[----:B-1----:R-:W1:Y:S01]  /*06b0*/  S2UR UR4, SR_CgaCtaId ;  /* 0x00000000000479c3 */ /* 0x002e620000008800 */
        /* <DEDUP_REMOVED lines=12> */
[----:B-1----:R2:W1:Y:S01]  /*0780*/  SYNCS.EXCH.64 URZ, [UR4+0x30], UR8 ;  /* 0x0000300804ff75b2 */ /* 0x0024620008000100 */
[----:B------:R2:W1:Y:S02]  /*0790*/  SYNCS.EXCH.64 URZ, [UR4+0x38], UR6 ;  /* 0x0000380604ff75b2 */ /* 0x0004640008000100 */
[----:B--2---:R-:W-:Y:S01]  /*07a0*/  NOP ;  /* 0x0000000000007918 */ /* 0x004fe20000000000 */
.L_x_10:
[----:B------:R-:W2:Y:S01]  /*07b0*/  SHFL.IDX PT, R2, R80, RZ, 0x1f ;  /* 0x00001fff50027589 */ /* 0x000ea200000e0000 */
[----:B------:R-:W-:Y:S01]  /*07c0*/  NOP ;  /* 0x0000000000007918 */ /* 0x000fe20000000000 */
[----:B--2---:R-:W-:-:S13]  /*07d0*/  ISETP.NE.AND P0, PT, R2, 0x3, PT ;  /* 0x000000030200780c */ /* 0x004fda0003f05270 */
[----:B------:R-:W-:Y:S05]  /*07e0*/  @P0 BRA `(.L_x_11) ;  /* 0x0000000000300947 */ /* 0x000fea0003800000 */
[----:B-1----:R-:W1:Y:S01]  /*07f0*/  S2UR UR6, SR_CgaCtaId ;  /* 0x00000000000679c3 */ /* 0x002e620000008800 */
[----:B------:R-:W-:Y:S01]  /*0800*/  UMOV UR4, 0x400 ;  /* 0x0000040000047882 */ /* 0x000fe20000000000 */
[----:B------:R-:W-:Y:S01]  /*0810*/  UMOV UR5, 0x20 ;  /* 0x0000002000057882 */ /* 0x000fe20000000000 */
[----:B------:R-:W-:Y:S01]  /*0820*/  ELECT P0, URZ, PT ;  /* 0x0000000000ff782f */ /* 0x000fe20003800000 */
[----:B-1----:R-:W-:Y:S02]  /*0830*/  ULEA UR6, UR6, UR4, 0x18 ;  /* 0x0000000406067291 */ /* 0x002fe4000f8ec0ff */
[----:B------:R-:W-:-:S04]  /*0840*/  UIADD3 UR4, UPT, UPT, -UR5, 0x100000, URZ ;  /* 0x0010000005047890 */ /* 0x000fc8000fffe1ff */
[----:B------:R-:W-:Y:S02]  /*0850*/  USHF.L.U32 UR5, UR4, 0xb, URZ ;  /* 0x0000000b04057899 */ /* 0x000fe400080006ff */
[----:B------:R-:W-:Y:S01]  /*0860*/  USHF.L.U32 UR4, UR4, 0x1, URZ ;  /* 0x0000000104047899 */ /* 0x000fe200080006ff */
[----:B------:R-:W1:Y:S11]  /*0870*/  FENCE.VIEW.ASYNC.S ;  /* 0x00000000000073c6 */ /* 0x000e760000000000 */
[----:B-1----:R2:W1:Y:S01]  /*0880*/  SYNCS.EXCH.64 URZ, [UR6+0x40], UR4 ;  /* 0x0000400406ff75b2 */ /* 0x0024620008000100 */
[----:B------:R2:W1:Y:S02]  /*0890*/  SYNCS.EXCH.64 URZ, [UR6+0x48], UR4 ;  /* 0x0000480406ff75b2 */ /* 0x0004640008000100 */
[----:B--2---:R-:W-:Y:S01]  /*08a0*/  NOP ;  /* 0x0000000000007918 */ /* 0x004fe20000000000 */
.L_x_11:
[----:B------:R-:W2:Y:S01]  /*08b0*/  SHFL.IDX PT, R2, R80, RZ, 0x1f ;  /* 0x00001fff50027589 */ /* 0x000ea200000e0000 */
[----:B------:R-:W-:Y:S01]  /*08c0*/  NOP ;  /* 0x0000000000007918 */ /* 0x000fe20000000000 */
[----:B--2---:R-:W-:-:S13]  /*08d0*/  ISETP.NE.AND P0, PT, R2, 0x4, PT ;  /* 0x000000040200780c */ /* 0x004fda0003f05270 */
[----:B------:R-:W-:Y:S05]  /*08e0*/  @P0 BRA `(.L_x_12) ;  /* 0x00000000004c0947 */ /* 0x000fea0003800000 */
[----:B-1----:R-:W1:Y:S01]  /*08f0*/  S2UR UR6, SR_CgaCtaId ;  /* 0x00000000000679c3 */ /* 0x002e620000008800 */
[----:B------:R-:W-:Y:S01]  /*0900*/  UMOV UR4, 0x3a0 ;  /* 0x000003a000047882 */ /* 0x000fe20000000000 */
[----:B------:R-:W-:Y:S01]  /*0910*/  UMOV UR5, 0x400 ;  /* 0x0000040000057882 */ /* 0x000fe20000000000 */
[----:B------:R-:W-:Y:S01]  /*0920*/  USEL UR4, UR4, 0x320, UP3 ;  /* 0x0000032004047887 */ /* 0x000fe20009800000 */
[----:B------:R-:W-:Y:S01]  /*0930*/  UMOV UR8, 0x1 ;  /* 0x0000000100087882 */ /* 0x000fe20000000000 */
[----:B------:R-:W-:Y:S01]  /*0940*/  ELECT P0, URZ, PT ;  /* 0x0000000000ff782f */ /* 0x000fe20003800000 */
[----:B------:R-:W-:-:S04]  /*0950*/  UIADD3 UR8, UPT, UPT, -UR8, 0x100000, URZ ;  /* 0x0010000008087890 */ /* 0x000fc8000fffe1ff */
[----:B------:R-:W-:Y:S02]  /*0960*/  USHF.L.U32 UR9, UR8, 0xb, URZ ;  /* 0x0000000b08097899 */ /* 0x000fe400080006ff */
[----:B------:R-:W-:Y:S02]  /*0970*/  USHF.L.U32 UR8, UR8, 0x1, URZ ;  /* 0x0000000108087899 */ /* 0x000fe400080006ff */
[----:B-1----:R-:W-:Y:S02]  /*0980*/  ULEA UR6, UR6, UR5, 0x18 ;  /* 0x0000000506067291 */ /* 0x002fe4000f8ec0ff */
[----:B------:R-:W-:-:S04]  /*0990*/  UIADD3 UR4, UPT, UPT, -UR4, 0x100000, URZ ;  /* 0x0010000004047890 */ /* 0x000fc8000fffe1ff */
[----:B------:R-:W-:Y:S02]  /*09a0*/  USHF.L.U32 UR5, UR4, 0xb, URZ ;  /* 0x0000000b04057899 */ /* 0x000fe400080006ff */
[----:B------:R-:W-:Y:S01]  /*09b0*/  USHF.L.U32 UR4, UR4, 0x1, URZ ;  /* 0x0000000104047899 */ /* 0x000fe200080006ff */
[----:B------:R-:W1:Y:S03]  /*09c0*/  FENCE.VIEW.ASYNC.S ;  /* 0x00000000000073c6 */ /* 0x000e660000000000 */
[----:B-1----:R2:W1:Y:S08]  /*09d0*/  SYNCS.EXCH.64 URZ, [UR6+0x50], UR8 ;  /* 0x0000500806ff75b2 */ /* 0x0024700008000100 */
[----:B------:R2:W1:Y:S01]  /*09e0*/  SYNCS.EXCH.64 URZ, [UR6+0x60], UR4 ;  /* 0x0000600406ff75b2 */ /* 0x0004620008000100 */
[----:B------:R2:W1:Y:S01]  /*09f0*/  SYNCS.EXCH.64 URZ, [UR6+0x58], UR8 ;  /* 0x0000580806ff75b2 */ /* 0x0004620008000100 */
[----:B------:R2:W1:Y:S02]  /*0a00*/  SYNCS.EXCH.64 URZ, [UR6+0x68], UR4 ;  /* 0x0000680406ff75b2 */ /* 0x0004640008000100 */
[----:B--2---:R-:W-:Y:S01]  /*0a10*/  NOP ;  /* 0x0000000000007918 */ /* 0x004fe20000000000 */
.L_x_12:
        /* <DEDUP_REMOVED lines=18> */
[----:B------:R2:W1:Y:S01]  /*0b40*/  SYNCS.EXCH.64 URZ, [UR4+0x90], UR6 ;  /* 0x0000900604ff75b2 */ /* 0x0004620008000100 */
[----:B------:R2:W1:Y:S01]  /*0b50*/  SYNCS.EXCH.64 URZ, [UR4+0x78], UR8 ;  /* 0x0000780804ff75b2 */ /* 0x0004620008000100 */
[----:B------:R2:W1:Y:S01]  /*0b60*/  SYNCS.EXCH.64 URZ, [UR4+0x98], UR6 ;  /* 0x0000980604ff75b2 */ /* 0x0004620008000100 */
[----:B------:R2:W1:Y:S01]  /*0b70*/  SYNCS.EXCH.64 URZ, [UR4+0x80], UR8 ;  /* 0x0000800804ff75b2 */ /* 0x0004620008000100 */
[----:B------:R2:W1:Y:S01]  /*0b80*/  SYNCS.EXCH.64 URZ, [UR4+0xa0], UR6 ;  /* 0x0000a00604ff75b2 */ /* 0x0004620008000100 */
[----:B------:R2:W1:Y:S01]  /*0b90*/  SYNCS.EXCH.64 URZ, [UR4+0x88], UR8 ;  /* 0x0000880804ff75b2 */ /* 0x0004620008000100 */
[----:B------:R2:W1:Y:S02]  /*0ba0*/  SYNCS.EXCH.64 URZ, [UR4+0xa8], UR6 ;  /* 0x0000a80604ff75b2 */ /* 0x0004640008000100 */
[----:B--2---:R-:W-:Y:S01]  /*0bb0*/  NOP ;  /* 0x0000000000007918 */ /* 0x004fe20000000000 */
.L_x_13:
[----:B------:R-:W2:Y:S01]  /*0bc0*/  SHFL.IDX PT, R2, R80, RZ, 0x1f ;  /* 0x00001fff50027589 */ /* 0x000ea200000e0000 */
[----:B------:R-:W1:Y:S01]  /*0bd0*/  S2UR UR48, SR_CgaCtaId ;  /* 0x00000000003079c3 */ /* 0x000e620000008800 */
[----:B------:R-:W-:Y:S01]  /*0be0*/  NOP ;  /* 0x0000000000007918 */ /* 0x000fe20000000000 */
[----:B--2---:R-:W-:-:S13]  /*0bf0*/  ISETP.NE.AND P0, PT, R2, 0x3, PT ;  /* 0x000000030200780c */ /* 0x004fda0003f05270 */
[----:B-1----:R-:W-:Y:S05]  /*0c00*/  @P0 BRA `(.L_x_14) ;  /* 0x0000000000340947 */ /* 0x002fea0003800000 */
[----:B------:R-:W-:Y:S01]  /*0c10*/  UMOV UR4, 0x400 ;  /* 0x0000040000047882 */ /* 0x000fe20000000000 */
[----:B------:R-:W-:Y:S01]  /*0c20*/  UMOV UR6, 0x20 ;  /* 0x0000002000067882 */ /* 0x000fe20000000000 */
[----:B------:R-:W-:Y:S02]  /*0c30*/  ULEA UR4, UR48, UR4, 0x18 ;  /* 0x0000000430047291 */ /* 0x000fe4000f8ec0ff */
[----:B------:R-:W-:-:S04]  /*0c40*/  UIADD3 UR6, UPT, UPT, -UR6, 0x100000, URZ ;  /* 0x0010000006067890 */ /* 0x000fc8000fffe1ff */
[----:B------:R-:W-:Y:S02]  /*0c50*/  USHF.L.U32 UR7, UR6, 0xb, URZ ;  /* 0x0000000b06077899 */ /* 0x000fe400080006ff */
[----:B------:R-:W-:Y:S01]  /*0c60*/  USHF.L.U32 UR6, UR6, 0x1, URZ ;  /* 0x0000000106067899 */ /* 0x000fe200080006ff */
[----:B------:R-:W-:Y:S01]  /*0c70*/  ELECT P0, URZ, PT ;  /* 0x0000000000ff782f */ /* 0x000fe20003800000 */
[----:B------:R-:W1:Y:S10]  /*0c80*/  FENCE.VIEW.ASYNC.S ;  /* 0x00000000000073c6 */ /* 0x000e740000000000 */
[----:B-1----:R1:W2:Y:S01]  /*0c90*/  SYNCS.EXCH.64 URZ, [UR4+0xb0], UR6 ;  /* 0x0000b00604ff75b2 */ /* 0x0022a20008000100 */
[----:B------:R1:W1:Y:S01]  /*0ca0*/  SYNCS.EXCH.64 URZ, [UR4+0xc0], UR6 ;  /* 0x0000c00604ff75b2 */ /* 0x0002620008000100 */
[----:B------:R1:W1:Y:S01]  /*0cb0*/  SYNCS.EXCH.64 URZ, [UR4+0xb8], UR6 ;  /* 0x0000b80604ff75b2 */ /* 0x0002620008000100 */
[----:B------:R1:W1:Y:S01]  /*0cc0*/  SYNCS.EXCH.64 URZ, [UR4+0xc8], UR6 ;  /* 0x0000c80604ff75b2 */ /* 0x0002620008000100 */
[----:B------:R-:W-:Y:S01]  /*0cd0*/  NOP ;  /* 0x0000000000007918 */ /* 0x000fe20000000000 */
.L_x_14:
[----:B-1----:R-:W1:Y:S01]  /*0ce0*/  LDCU UR4, c[0x0][0x36c] ;  /* 0x00006d80ff0477ac */ /* 0x002e620008000800 */
[----:B------:R-:W-:Y:S01]  /*0cf0*/  ISETP.NE.OR P3, PT, R0, 0x2, !P3 ;  /* 0x000000020000780c */ /* 0x000fe20005f65670 */
[----:B------:R-:W-:Y:S01]  /*0d00*/  NOP ;  /* 0x0000000000007918 */ /* 0x000fe20000000000 */
[----:B------:R-:W-:Y:S01]  /*0d10*/  LOP3.LUT R0, R76, 0x1f, RZ, 0xc0, !PT ;  /* 0x0000001f4c007812 */ /* 0x000fe200078ec0ff */
[----:B------:R-:W-:Y:S02]  /*0d20*/  UISETP.NE.AND UP4, UPT, UR22, URZ, UPT ;  /* 0x000000ff1600728c */ /* 0x000fe4000bf85270 */
[----:B-1----:R-:W-:-:S09]  /*0d30*/  UISETP.EQ.U32.AND UP5, UPT, UR4, 0x1, UPT ;  /* 0x000000010400788c */ /* 0x002fd2000bfa2070 */
[----:B------:R-:W-:Y:S05]  /*0d40*/  BRA.U !UP5, `(.L_x_15) ;  /* 0x000000010d087547 */ /* 0x000fea000b800000 */
[----:B--234-:R-:W-:Y:S01]  /*0d50*/  UCGABAR_ARV ;  /* 0x00000000000079c7 */ /* 0x01cfe20008000000 */
[----:B------:R-:W-:Y:S05]  /*0d60*/  BRA `(.L_x_16) ;  /* 0x0000000000047947 */ /* 0x000fea0003800000 */
.L_x_15:
[----:B--234-:R-:W-:Y:S01]  /*0d70*/  NOP ;  /* 0x0000000000007918 */ /* 0x01cfe20000000000 */
.L_x_16:
[----:B------:R-:W1:Y:S01]  /*0d80*/  S2UR UR46, SR_CTAID.X ;  /* 0x00000000002e79c3 */ /* 0x000e620000002500 */
[----:B------:R-:W-:-:S05]  /*0d90*/  CS2R.32 R3, SR_CgaSize ;  /* 0x0000000000037805 */ /* 0x000fca0000008a00 */
[----:B------:R-:W-:-:S05]  /*0da0*/  IMAD R3, R3, -0xa0, RZ ;  /* 0xffffff6003037824 */ /* 0x000fca00078e02ff */
[----:B------:R-:W-:-:S14]  /*0db0*/  R2UR UR5, R3 ;  /* 0x00000000030572ca */ /* 0x000fdc00000e0000 */
[----:B------:R-:W2:Y:S01]  /*0dc0*/  LDCU UR5, c[0x0][UR5+0x2b0] ;  /* 0x00005600050577ac */ /* 0x000ea20008000800 */
[----:B------:R-:W-:-:S05]  /*0dd0*/  CS2R.32 R3, SR_CgaSize ;  /* 0x0000000000037805 */ /* 0x000fca0000008a00 */
[----:B------:R-:W-:-:S05]  /*0de0*/  IMAD R3, R3, -0xa0, RZ ;  /* 0xffffff6003037824 */ /* 0x000fca00078e02ff */
[----:B------:R-:W-:-:S14]  /*0df0*/  R2UR UR4, R3 ;  /* 0x00000000030472ca */ /* 0x000fdc00000e0000 */
[----:B------:R-:W3:Y:S01]  /*0e00*/  LDCU UR4, c[0x0][UR4+0x2b4] ;  /* 0x00005680040477ac */ /* 0x000ee20008000800 */
[----:B------:R-:W4:Y:S01]  /*0e10*/  S2UR UR45, SR_CTAID.Y ;  /* 0x00000000002d79c3 */ /* 0x000f220000002600 */
[----:B------:R-:W-:-:S05]  /*0e20*/  CS2R.32 R3, SR_CgaSize ;  /* 0x0000000000037805 */ /* 0x000fca0000008a00 */
[----:B------:R-:W-:-:S05]  /*0e30*/  IMAD R3, R3, -0xa0, RZ ;  /* 0xffffff6003037824 */ /* 0x000fca00078e02ff */
[----:B------:R-:W-:-:S14]  /*0e40*/  R2UR UR57, R3 ;  /* 0x00000000033972ca */ /* 0x000fdc00000e0000 */
[----:B------:R-:W3:Y:S01]  /*0e50*/  LDCU UR57, c[0x0][UR57+0x2a0] ;  /* 0x00005400393977ac */ /* 0x000ee20008000800 */
[----:B------:R-:W-:-:S05]  /*0e60*/  CS2R.32 R3, SR_CgaSize ;  /* 0x0000000000037805 */ /* 0x000fca0000008a00 */
[----:B------:R-:W-:-:S05]  /*0e70*/  IMAD R3, R3, -0xa0, RZ ;  /* 0xffffff6003037824 */ /* 0x000fca00078e02ff */
[----:B------:R-:W-:-:S14]  /*0e80*/  R2UR UR60, R3 ;  /* 0x00000000033c72ca */ /* 0x000fdc00000e0000 */
[----:B------:R-:W3:Y:S01]  /*0e90*/  LDCU UR60, c[0x0][UR60+0x2a4] ;  /* 0x000054803c3c77ac */ /* 0x000ee20008000800 */
[----:B------:R-:W-:Y:S02]  /*0ea0*/  ULOP3.LUT UR49, UR48, 0x1, URZ, 0xc0, !UPT ;  /* 0x0000000130317892 */ /* 0x000fe4000f8ec0ff */
[----:B------:R-:W-:Y:S02]  /*0eb0*/  USHF.R.U32.HI UR26, URZ, 0x1, UR48 ;  /* 0x00000001ff1a7899 */ /* 0x000fe40008011630 */
[----:B------:R-:W-:Y:S02]  /*0ec0*/  UISETP.GT.U32.AND UP1, UPT, UR49, 0xffff, UPT ;  /* 0x0000ffff3100788c */ /* 0x000fe4000bf24070 */
[----:B------:R-:W-:Y:S01]  /*0ed0*/  USHF.L.U32 UR28, UR48, 0x9, URZ ;  /* 0x00000009301c7899 */ /* 0x000fe200080006ff */
[----:B-1----:R-:W-:Y:S01]  /*0ee0*/  I2FP.F32.U32 R3, UR46 ;  /* 0x0000002e00037c45 */ /* 0x002fe20008201000 */
[----:B------:R-:W1:Y:S04]  /*0ef0*/  LDCU UR23, c[0x0][0xb24] ;  /* 0x00016480ff1777ac */ /* 0x000e680008000800 */
[----:B--2---:R-:W-:Y:S01]  /*0f00*/  FMUL R3, R3, UR5 ;  /* 0x0000000503037c20 */ /* 0x004fe20008400000 */
[----:B------:R-:W2:Y:S01]  /*0f10*/  LDCU UR40, c[0x0][0xb24] ;  /* 0x00016480ff2877ac */ /* 0x000ea20008000800 */
[----:B----4-:R-:W-:Y:S01]  /*0f20*/  I2FP.F32.U32 R2, UR45 ;  /* 0x0000002d00027c45 */ /* 0x010fe20008201000 */
[----:B------:R-:W4:Y:S03]  /*0f30*/  LDCU UR30, c[0x0][0xb30] ;  /* 0x00016600ff1e77ac */ /* 0x000f260008000800 */
[----:B------:R-:W1:Y:S01]  /*0f40*/  F2I.U32.TRUNC.NTZ R3, R3 ;  /* 0x0000000300037305 */ /* 0x000e62000020f000 */
[----:B---3--:R-:W-:Y:S01]  /*0f50*/  FMUL R2, R2, UR4 ;  /* 0x0000000402027c20 */ /* 0x008fe20008400000 */
[----:B------:R-:W-:-:S02]  /*0f60*/  ULOP3.LUT UR4, UR48, 0x2, URZ, 0xc0, !UPT ;  /* 0x0000000230047892 */ /* 0x000fc4000f8ec0ff */
[----:B------:R-:W-:Y:S02]  /*0f70*/  USHF.L.U32 UR27, UR48, 0xa, URZ ;  /* 0x0000000a301b7899 */ /* 0x000fe400080006ff */
[----:B------:R-:W-:Y:S02]  /*0f80*/  UISETP.GT.U32.AND UP0, UPT, UR4, 0xffff, UPT ;  /* 0x0000ffff0400788c */ /* 0x000fe4000bf04070 */
[----:B------:R-:W3:Y:S01]  /*0f90*/  F2I.U32.TRUNC.NTZ R2, R2 ;  /* 0x0000000200027305 */ /* 0x000ee2000020f000 */
[----:B------:R-:W-:Y:S01]  /*0fa0*/  UMOV UR32, 0x5 ;  /* 0x0000000500207882 */ /* 0x000fe20000000000 */
[----:B------:R-:W-:Y:S02]  /*0fb0*/  USEL UR24, UR49, 0xffff, !UP1 ;  /* 0x0000ffff31187887 */ /* 0x000fe4000c800000 */
[----:B------:R-:W-:Y:S01]  /*0fc0*/  USEL UR25, UR4, 0xffff, !UP0 ;  /* 0x0000ffff04197887 */ /* 0x000fe2000c000000 */
[----:B-1----:R-:W-:Y:S02]  /*0fd0*/  R2UR UR5, R3 ;  /* 0x00000000030572ca */ /* 0x002fe400000e0000 */
[----:B---3--:R-:W-:-:S02]  /*0fe0*/  R2UR UR6, R2 ;  /* 0x00000000020672ca */ /* 0x008fc400000e0000 */
[----:B------:R-:W-:-:S09]  /*0ff0*/  PRMT R2, RZ, 0x7610, R2 ;  /* 0x00007610ff027816 */ /* 0x000fd20000000002 */
[----:B------:R-:W-:-:S04]  /*1000*/  UIADD3 UR5, UPT, UPT, -UR5, URZ, URZ ;  /* 0x000000ff05057290 */ /* 0x000fc8000fffe1ff */
[----:B------:R-:W-:Y:S02]  /*1010*/  UIMAD UR57, UR57, UR5, UR46 ;  /* 0x00000005393972a4 */ /* 0x000fe4000f8e022e */
[----:B------:R-:W-:-:S04]  /*1020*/  UIADD3 UR4, UPT, UPT, -UR6, URZ, URZ ;  /* 0x000000ff06047290 */ /* 0x000fc8000fffe1ff */
[----:B------:R-:W-:Y:S01]  /*1030*/  UIMAD UR60, UR60, UR4, UR45 ;  /* 0x000000043c3c72a4 */ /* 0x000fe2000f8e022d */
[----:B--2-4-:R-:W-:Y:S11]  /*1040*/  BRA.U UP4, `(.L_x_17) ;  /* 0x00000001043c7547 */ /* 0x014ff6000b800000 */
[----:B------:R-:W-:Y:S02]  /*1050*/  UISETP.NE.AND UP0, UPT, UR60, URZ, UPT ;  /* 0x000000ff3c00728c */ /* 0x000fe4000bf05270 */
[----:B------:R-:W-:Y:S02]  /*1060*/  UISETP.NE.AND UP1, UPT, UR60, 0x1, UPT ;  /* 0x000000013c00788c */ /* 0x000fe4000bf25270 */
[----:B------:R-:W-:Y:S02]  /*1070*/  UISETP.NE.AND UP2, UPT, UR57, URZ, UP0 ;  /* 0x000000ff3900728c */ /* 0x000fe40008745270 */
[----:B------:R-:W-:Y:S02]  /*1080*/  USEL UR4, URZ, 0x2, UP0 ;  /* 0x00000002ff047887 */ /* 0x000fe40008000000 */
[----:B------:R-:W-:Y:S02]  /*1090*/  USEL UR8, URZ, 0x1, UP2 ;  /* 0x00000001ff087887 */ /* 0x000fe40009000000 */
[----:B------:R-:W-:-:S02]  /*10a0*/  UISETP.NE.AND UP2, UPT, UR57, URZ, UPT ;  /* 0x000000ff3900728c */ /* 0x000fc4000bf45270 */
[----:B------:R-:W-:Y:S02]  /*10b0*/  USEL UR5, URZ, 0x4, UP1 ;  /* 0x00000004ff057887 */ /* 0x000fe40008800000 */
[----:B------:R-:W-:Y:S02]  /*10c0*/  UISETP.NE.AND UP0, UPT, UR57, 0x1, UPT ;  /* 0x000000013900788c */ /* 0x000fe4000bf05270 */
[----:B------:R-:W-:Y:S02]  /*10d0*/  USEL UR6, URZ, 0x8, UP1 ;  /* 0x00000008ff067887 */ /* 0x000fe40008800000 */
[----:B------:R-:W-:Y:S02]  /*10e0*/  USEL UR7, UR5, 0x4, UP2 ;  /* 0x0000000405077887 */ /* 0x000fe40009000000 */
[----:B------:R-:W-:Y:S02]  /*10f0*/  USEL UR4, UR4, 0x2, UP0 ;  /* 0x0000000204047887 */ /* 0x000fe40008000000 */
[----:B------:R-:W-:-:S02]  /*1100*/  USEL UR5, UR6, 0x8, UP0 ;  /* 0x0000000806057887 */ /* 0x000fc40008000000 */
[----:B------:R-:W-:-:S04]  /*1110*/  UIADD3 UR4, UPT, UPT, UR4, UR7, UR8 ;  /* 0x0000000704047290 */ /* 0x000fc8000fffe008 */
[----:B------:R-:W-:-:S06]  /*1120*/  UIADD3 UR4, UPT, UPT, UR4, UR5, URZ ;  /* 0x0000000504047290 */ /* 0x000fcc000fffe0ff */
[----:B------:R-:W-:-:S07]  /*1130*/  MOV R2, UR4 ;  /* 0x0000000400027c02 */ /* 0x000fce0008000f00 */
.L_x_17:
[----:B------:R-:W1:Y:S01]  /*1140*/  S2UR UR36, SR_CTAID.Z ;  /* 0x00000000002479c3 */ /* 0x000e620000002700 */
[----:B------:R-:W-:Y:S01]  /*1150*/  UISETP.GE.AND UP0, UPT, UR23, 0x1, UPT ;  /* 0x000000011700788c */ /* 0x000fe2000bf06270 */
[----:B------:R-:W-:-:S08]  /*1160*/  UMOV UR31, 0x3 ;  /* 0x00000003001f7882 */ /* 0x000fd00000000000 */
[----:B------:R-:W-:Y:S05]  /*1170*/  BRA.U !UP0, `(.L_x_18) ;  /* 0x0000000108d47547 */ /* 0x000fea000b800000 */
[----:B------:R-:W2:Y:S01]  /*1180*/  LDCU.128 UR12, c[0x0][0xb10] ;  /* 0x00016200ff0c77ac */ /* 0x000ea20008000c00 */
[----:B------:R-:W3:Y:S01]  /*1190*/  LDCU UR6, c[0x0][0x370] ;  /* 0x00006e00ff0677ac */ /* 0x000ee20008000800 */
[----:B------:R-:W4:Y:S01]  /*11a0*/  LDCU UR5, c[0x0][0x374] ;  /* 0x00006e80ff0577ac */ /* 0x000f220008000800 */
[----:B------:R-:W1:Y:S01]  /*11b0*/  LDCU UR29, c[0x0][0xb0c] ;  /* 0x00016180ff1d77ac */ /* 0x000e620008000800 */
[----:B------:R-:W1:Y:S01]  /*11c0*/  LDCU UR4, c[0x0][0xb20] ;  /* 0x00016400ff0477ac */ /* 0x000e620008000800 */
[----:B------:R-:W1:Y:S01]  /*11d0*/  LDCU.64 UR8, c[0x0][0xb28] ;  /* 0x00016500ff0877ac */ /* 0x000e620008000a00 */
[----:B--2---:R-:W-:Y:S02]  /*11e0*/  UISETP.NE.AND UP0, UPT, UR14, 0x1, UPT ;  /* 0x000000010e00788c */ /* 0x004fe4000bf05270 */
[----:B----4-:R-:W-:Y:S02]  /*11f0*/  UIMAD.WIDE.U32 UR10, UR5, UR15, URZ ;  /* 0x0000000f050a72a5 */ /* 0x010fe4000f8e00ff */
[----:B---3--:R-:W-:-:S02]  /*1200*/  UIMAD.WIDE.U32 UR18, UR6, UR12, URZ ;  /* 0x0000000c061272a5 */ /* 0x008fc4000f8e00ff */
[----:B-1----:R-:W-:Y:S02]  /*1210*/  UISETP.NE.AND UP1, UPT, UR29, 0x1, UPT ;  /* 0x000000011d00788c */ /* 0x002fe4000bf25270 */
[----:B------:R-:W-:Y:S01]  /*1220*/  UISETP.NE.AND UP2, UPT, UR23, 0x1, UPT ;  /* 0x000000011700788c */ /* 0x000fe2000bf45270 */
[----:B------:R-:W-:Y:S02]  /*1230*/  UMOV UR10, UR11 ;  /* 0x0000000b000a7c82 */ /* 0x000fe40008000000 */
[----:B------:R-:W-:Y:S01]  /*1240*/  UMOV UR18, UR19 ;  /* 0x0000001300127c82 */ /* 0x000fe20008000000 */
[----:B------:R-:W-:Y:S02]  /*1250*/  @UP0 USHF.R.U32.HI UR5, URZ, UR4, UR10 ;  /* 0x00000004ff050299 */ /* 0x000fe4000801160a */
[----:B------:R-:W-:Y:S02]  /*1260*/  UIMAD.WIDE.U32 UR20, UR45, UR15, URZ ;  /* 0x0000000f2d1472a5 */ /* 0x000fe4000f8e00ff */
[----:B------:R-:W-:-:S02]  /*1270*/  UIMAD.WIDE.U32 UR10, UR5, UR8, URZ ;  /* 0x00000008050a72a5 */ /* 0x000fc4000f8e00ff */
[----:B------:R-:W-:Y:S02]  /*1280*/  @UP1 USHF.R.U32.HI UR6, URZ, UR13, UR18 ;  /* 0x0000000dff061299 */ /* 0x000fe40008011612 */
[----:B------:R-:W-:Y:S02]  /*1290*/  UIMAD.WIDE.U32 UR16, UR46, UR12, URZ ;  /* 0x0000000c2e1072a5 */ /* 0x000fe4000f8e00ff */
[----:B------:R-:W-:Y:S01]  /*12a0*/  UIMAD.WIDE.U32 UR18, UR6, UR8, URZ ;  /* 0x00000008061272a5 */ /* 0x000fe2000f8e00ff */
[----:B------:R-:W-:Y:S01]  /*12b0*/  UMOV UR20, UR21 ;  /* 0x0000001500147c82 */ /* 0x000fe20008000000 */
[----:B------:R-:W-:Y:S01]  /*12c0*/  UMOV UR10, UR11 ;  /* 0x0000000b000a7c82 */ /* 0x000fe20008000000 */
[----:B------:R-:W-:Y:S02]  /*12d0*/  USHF.R.U32.HI UR20, URZ, UR4, UR20 ;  /* 0x00000004ff147299 */ /* 0x000fe40008011614 */
[----:B------:R-:W-:Y:S02]  /*12e0*/  @UP2 USHF.R.U32.HI UR5, URZ, UR9, UR10 ;  /* 0x00000009ff052299 */ /* 0x000fe4000801160a */
[----:B------:R-:W-:Y:S01]  /*12f0*/  UMOV UR7, UR19 ;  /* 0x0000001300077c82 */ /* 0x000fe20008000000 */
[----:B------:R-:W-:Y:S01]  /*1300*/  UMOV UR16, UR17 ;  /* 0x0000001100107c82 */ /* 0x000fe20008000000 */
[----:B------:R-:W-:-:S02]  /*1310*/  @UP2 USHF.R.U32.HI UR6, URZ, UR9, UR7 ;  /* 0x00000009ff062299 */ /* 0x000fc40008011607 */
[----:B------:R-:W-:Y:S02]  /*1320*/  USHF.R.U32.HI UR13, URZ, UR13, UR16 ;  /* 0x0000000dff0d7299 */ /* 0x000fe40008011610 */
[----:B------:R-:W-:Y:S02]  /*1330*/  USEL UR4, UR45, UR20, !UP0 ;  /* 0x000000142d047287 */ /* 0x000fe4000c000000 */
[----:B------:R-:W-:Y:S02]  /*1340*/  UIMAD UR7, UR5, UR23, URZ ;  /* 0x00000017050772a4 */ /* 0x000fe4000f8e02ff */
[----:B------:R-:W-:Y:S02]  /*1350*/  USEL UR5, UR46, UR13, !UP1 ;  /* 0x0000000d2e057287 */ /* 0x000fe4000c800000 */
[----:B------:R-:W-:Y:S02]  /*1360*/  UIMAD UR12, UR6, UR23, URZ ;  /* 0x00000017060c72a4 */ /* 0x000fe4000f8e02ff */
[----:B------:R-:W-:-:S02]  /*1370*/  UISETP.GE.AND UP0, UPT, UR4, UR7, UPT ;  /* 0x000000070400728c */ /* 0x000fc4000bf06270 */
[----:B------:R-:W-:Y:S02]  /*1380*/  UIMAD.WIDE.U32 UR10, UR4, UR8, URZ ;  /* 0x00000008040a72a5 */ /* 0x000fe4000f8e00ff */
[----:B------:R-:W-:Y:S02]  /*1390*/  UISETP.GE.OR UP0, UPT, UR5, UR12, UP0 ;  /* 0x0000000c0500728c */ /* 0x000fe40008706670 */
[----:B------:R-:W-:Y:S02]  /*13a0*/  UIMAD.WIDE.U32 UR12, UR5, UR8, URZ ;  /* 0x00000008050c72a5 */ /* 0x000fe4000f8e00ff */
[----:B------:R-:W-:Y:S01]  /*13b0*/  UIADD3 UR10, UPT, UPT, -UR4, URZ, URZ ;  /* 0x000000ff040a7290 */ /* 0x000fe2000fffe1ff */
[----:B------:R-:W-:Y:S01]  /*13c0*/  UMOV UR8, UR11 ;  /* 0x0000000b00087c82 */ /* 0x000fe20008000000 */
[----:B------:R-:W-:Y:S02]  /*13d0*/  UIADD3 UR11, UPT, UPT, -UR5, URZ, URZ ;  /* 0x000000ff050b7290 */ /* 0x000fe4000fffe1ff */
[----:B------:R-:W-:-:S03]  /*13e0*/  USHF.R.U32.HI UR8, URZ, UR9, UR8 ;  /* 0x00000009ff087299 */ /* 0x000fc60008011608 */
[----:B------:R-:W-:Y:S01]  /*13f0*/  @!UP0 UMOV UR7, UR13 ;  /* 0x0000000d00078c82 */ /* 0x000fe20008000000 */
[----:B------:R-:W-:Y:S02]  /*1400*/  UIMAD UR45, UR14, UR10, UR45 ;  /* 0x0000000a0e2d72a4 */ /* 0x000fe4000f8e022d */
[----:B------:R-:W-:Y:S02]  /*1410*/  USEL UR8, UR4, UR8, !UP2 ;  /* 0x0000000804087287 */ /* 0x000fe4000d000000 */
[----:B------:R-:W-:Y:S02]  /*1420*/  @!UP0 USHF.R.U32.HI UR7, URZ, UR9, UR7 ;  /* 0x00000009ff078299 */ /* 0x000fe40008011607 */
[----:B------:R-:W-:Y:S02]  /*1430*/  UIADD3 UR9, UPT, UPT, -UR8, URZ, URZ ;  /* 0x000000ff08097290 */ /* 0x000fe4000fffe1ff */
[----:B------:R-:W-:Y:S02]  /*1440*/  @!UP0 USEL UR7, UR5, UR7, !UP2 ;  /* 0x0000000705078287 */ /* 0x000fe4000d000000 */
[----:B------:R-:W-:-:S02]  /*1450*/  UIMAD UR9, UR23, UR9, UR4 ;  /* 0x00000009170972a4 */ /* 0x000fc4000f8e0204 */
[----:B------:R-:W-:Y:S02]  /*1460*/  @!UP0 UIADD3 UR8, UPT, UPT, UR8, -UR7, URZ ;  /* 0x8000000708088290 */ /* 0x000fe4000fffe0ff */
[----:B------:R-:W-:Y:S02]  /*1470*/  @!UP0 UIMAD UR6, UR9, UR6, UR7 ;  /* 0x00000006090682a4 */ /* 0x000fe4000f8e0207 */
[----:B------:R-:W-:Y:S02]  /*1480*/  @!UP0 UIMAD UR4, UR8, UR23, UR5 ;  /* 0x00000017080482a4 */ /* 0x000fe4000f8e0205 */
[----:B------:R-:W-:Y:S02]  /*1490*/  UIMAD UR46, UR29, UR11, UR46 ;  /* 0x0000000b1d2e72a4 */ /* 0x000fe4000f8e022e */
[----:B------:R-:W-:Y:S01]  /*14a0*/  UIMAD UR45, UR4, UR14, UR45 ;  /* 0x0000000e042d72a4 */ /* 0x000fe2000f8e022d */
[----:B------:R-:W-:Y:S02]  /*14b0*/  @!UP0 UMOV UR5, UR6 ;  /* 0x0000000600058c82 */ /* 0x000fe40008000000 */
[----:B------:R-:W-:-:S12]  /*14c0*/  UIMAD UR46, UR5, UR29, UR46 ;  /* 0x0000001d052e72a4 */ /* 0x000fd8000f8e022e */
.L_x_18:
[----:B------:R-:W-:Y:S02]  /*14d0*/  UISETP.NE.AND UP1, UPT, UR30, 0x1, UPT ;  /* 0x000000011e00788c */ /* 0x000fe4000bf25270 */
[----:B------:R-:W-:Y:S02]  /*14e0*/  ULOP3.LUT UR24, UR24, 0xffff, URZ, 0xc0, !UPT ;  /* 0x0000ffff18187892 */ /* 0x000fe4000f8ec0ff */
[----:B------:R-:W-:Y:S02]  /*14f0*/  ULOP3.LUT UR21, UR25, 0xffff, URZ, 0xc0, !UPT ;  /* 0x0000ffff19157892 */ /* 0x000fe4000f8ec0ff */
[----:B------:R-:W-:Y:S02]  /*1500*/  UISETP.NE.AND UP0, UPT, UR22, 0x2, UPT ;  /* 0x000000021600788c */ /* 0x000fe4000bf05270 */
[----:B------:R-:W-:Y:S02]  /*1510*/  ULOP3.LUT UR28, UR28, 0x400, URZ, 0xc0, !UPT ;  /* 0x000004001c1c7892 */ /* 0x000fe4000f8ec0ff */
[----:B------:R-:W-:-:S02]  /*1520*/  ULOP3.LUT UR27, UR27, 0x400, URZ, 0xc0, !UPT ;  /* 0x000004001b1b7892 */ /* 0x000fc4000f8ec0ff */
[----:B------:R-:W-:Y:S02]  /*1530*/  USHF.L.U32 UR24, UR32, UR24, URZ ;  /* 0x0000001820187299 */ /* 0x000fe400080006ff */
[----:B------:R-:W-:Y:S01]  /*1540*/  USHF.L.U32 UR21, UR31, UR21, URZ ;  /* 0x000000151f157299 */ /* 0x000fe200080006ff */
[----:B------:R-:W-:Y:S11]  /*1550*/  BRA.U UP1, `(.L_x_19) ;  /* 0x0000000101447547 */ /* 0x000ff6000b800000 */
[----:B------:R-:W2:Y:S01]  /*1560*/  LDCU.128 UR8, c[0x0][0xb10] ;  /* 0x00016200ff0877ac */ /* 0x000ea20008000c00 */
[----:B------:R-:W3:Y:S01]  /*1570*/  LDCU UR12, c[0x0][0xb0c] ;  /* 0x00016180ff0c77ac */ /* 0x000ee20008000800 */
[----:B------:R-:W4:Y:S01]  /*1580*/  LDCU UR13, c[0x0][0xb20] ;  /* 0x00016400ff0d77ac */ /* 0x000f220008000800 */
[----:B--2---:R-:W-:Y:S02]  /*1590*/  UIMAD.WIDE.U32 UR6, UR46, UR8, URZ ;  /* 0x000000082e0672a5 */ /* 0x004fe4000f8e00ff */
[----:B------:R-:W-:Y:S02]  /*15a0*/  UIMAD.WIDE.U32 UR4, UR45, UR11, URZ ;  /* 0x0000000b2d0472a5 */ /* 0x000fe4000f8e00ff */
[----:B---3--:R-:W-:Y:S02]  /*15b0*/  UISETP.NE.AND UP2, UPT, UR12, 0x1, UPT ;  /* 0x000000010c00788c */ /* 0x008fe4000bf45270 */
[----:B------:R-:W-:Y:S01]  /*15c0*/  UISETP.NE.AND UP1, UPT, UR10, 0x1, UPT ;  /* 0x000000010a00788c */ /* 0x000fe2000bf25270 */
[----:B------:R-:W-:-:S02]  /*15d0*/  UMOV UR6, UR7 ;  /* 0x0000000700067c82 */ /* 0x000fc40008000000 */
[----:B------:R-:W-:Y:S01]  /*15e0*/  UMOV UR4, UR5 ;  /* 0x0000000500047c82 */ /* 0x000fe20008000000 */
[----:B------:R-:W-:Y:S02]  /*15f0*/  USHF.R.U32.HI UR9, URZ, UR9, UR6 ;  /* 0x00000009ff097299 */ /* 0x000fe40008011606 */
[----:B----4-:R-:W-:Y:S02]  /*1600*/  USHF.R.U32.HI UR4, URZ, UR13, UR4 ;  /* 0x0000000dff047299 */ /* 0x010fe40008011604 */
[----:B------:R-:W-:Y:S02]  /*1610*/  USEL UR5, UR46, UR9, !UP2 ;  /* 0x000000092e057287 */ /* 0x000fe4000d000000 */
[----:B------:R-:W-:-:S04]  /*1620*/  USEL UR4, UR45, UR4, !UP1 ;  /* 0x000000042d047287 */ /* 0x000fc8000c800000 */
[----:B------:R-:W-:Y:S02]  /*1630*/  UIADD3 UR6, UPT, UPT, UR5, -UR4, URZ ;  /* 0x8000000405067290 */ /* 0x000fe4000fffe0ff */
[----:B------:R-:W-:Y:S02]  /*1640*/  UIADD3 UR4, UPT, UPT, -UR5, UR4, URZ ;  /* 0x0000000405047290 */ /* 0x000fe4000fffe1ff */
[----:B------:R-:W-:Y:S02]  /*1650*/  UIMAD UR45, UR6, UR10, UR45 ;  /* 0x0000000a062d72a4 */ /* 0x000fe4000f8e022d */
[----:B------:R-:W-:-:S12]  /*1660*/  UIMAD UR46, UR4, UR12, UR46 ;  /* 0x0000000c042e72a4 */ /* 0x000fd8000f8e022e */
.L_x_19:
[----:B------:R-:W-:Y:S05]  /*1670*/  BRA.U !UP5, `(.L_x_20) ;  /* 0x000000010d0c7547 */ /* 0x000fea000b800000 */
[----:B------:R-:W-:Y:S01]  /*1680*/  UCGABAR_WAIT ;  /* 0x0000000000007dc7 */ /* 0x000fe20008000000 */
[----:B------:R-:W-:Y:S01]  /*1690*/  CCTL.IVALL ;  /* 0x00000000ff00798f */ /* 0x000fe20002000000 */
[----:B------:R-:W-:Y:S05]  /*16a0*/  BRA `(.L_x_21) ;  /* 0x0000000000047947 */ /* 0x000fea0003800000 */
.L_x_20:
[----:B------:R-:W-:Y:S06]  /*16b0*/  BAR.SYNC.DEFER_BLOCKING 0x0 ;  /* 0x0000000000007b1d */ /* 0x000fec0000010000 */
.L_x_21:
[----:B------:R-:W-:Y:S05]  /*16c0*/  BRA.U UP0, `(.L_x_22) ;  /* 0x0000001100b07547 */ /* 0x000fea000b800000 */
[----:B------:R-:W2:Y:S01]  /*16d0*/  LDCU UR6, c[0x0][0x38c] ;  /* 0x00007180ff0677ac */ /* 0x000ea20008000800 */
[----:B------:R-:W-:Y:S01]  /*16e0*/  PLOP3.LUT P1, PT, PT, PT, UP3, 0x80, 0x8 ;  /* 0x000000000008781c */ /* 0x000fe20003f2f038 */
[----:B------:R-:W-:Y:S01]  /*16f0*/  IMAD.MOV.U32 R12, RZ, RZ, 0x1 ;  /* 0x00000001ff0c7424 */ /* 0x000fe200078e00ff */
[----:B------:R-:W-:Y:S01]  /*1700*/  ISETP.EQ.OR P2, PT, R0, RZ, P3 ;  /* 0x000000ff0000720c */ /* 0x000fe20001f42670 */
[----:B------:R-:W-:Y:S01]  /*1710*/  UISETP.NE.AND UP1, UPT, UR22, URZ, UPT ;  /* 0x000000ff1600728c */ /* 0x000fe2000bf25270 */
[----:B------:R-:W-:Y:S02]  /*1720*/  PLOP3.LUT P1, PT, P1, PT, PT, 0x8, 0x80 ;  /* 0x000000000080781c */ /* 0x000fe40000f2e170 */
[----:B------:R-:W-:Y:S01]  /*1730*/  CS2R R10, SRZ ;  /* 0x00000000000a7805 */ /* 0x000fe2000001ff00 */
[----:B------:R-:W-:Y:S01]  /*1740*/  IMAD.MOV.U32 R9, RZ, RZ, RZ ;  /* 0x000000ffff097224 */ /* 0x000fe200078e00ff */
[----:B------:R-:W3:Y:S01]  /*1750*/  LDCU UR41, c[0x0][0x370] ;  /* 0x00006e00ff2977ac */ /* 0x000ee20008000800 */
[----:B------:R-:W-:Y:S01]  /*1760*/  IMAD.MOV.U32 R8, RZ, RZ, 0x1 ;  /* 0x00000001ff087424 */ /* 0x000fe200078e00ff */
[----:B------:R-:W4:Y:S01]  /*1770*/  LDCU.64 UR30, c[0x0][0x348] ;  /* 0x00006900ff1e77ac */ /* 0x000f220008000a00 */
[----:B------:R-:W1:Y:S01]  /*1780*/  LDCU UR39, c[0x0][0x374] ;  /* 0x00006e80ff2777ac */ /* 0x000e620008000800 */
[----:B--2---:R-:W-:-:S02]  /*1790*/  UIADD3 UR5, UPT, UPT, UR6, 0x1f, URZ ;  /* 0x0000001f06057890 */ /* 0x004fc4000fffe0ff */
[----:B------:R-:W-:Y:S02]  /*17a0*/  UIADD3 UR50, UPT, UPT, UR6, 0x3e, URZ ;  /* 0x0000003e06327890 */ /* 0x000fe4000fffe0ff */
[----:B------:R-:W-:-:S04]  /*17b0*/  USHF.R.S32.HI UR4, URZ, 0x1f, UR5 ;  /* 0x0000001fff047899 */ /* 0x000fc80008011405 */
[----:B------:R-:W-:Y:S02]  /*17c0*/  ULEA.HI UR4, UR4, UR5, URZ, 0x5 ;  /* 0x0000000504047291 */ /* 0x000fe4000f8f28ff */
[----:B------:R-:W-:Y:S02]  /*17d0*/  USHF.L.U32 UR5, UR26, 0x5, URZ ;  /* 0x000000051a057899 */ /* 0x000fe400080006ff */
[----:B------:R-:W-:Y:S02]  /*17e0*/  USHF.R.S32.HI UR43, URZ, 0x5, UR4 ;  /* 0x00000005ff2b7899 */ /* 0x000fe40008011404 */
[----:B------:R-:W-:Y:S02]  /*17f0*/  UIADD3 UR4, UPT, UPT, UR6, -0x1, URZ ;  /* 0xffffffff06047890 */ /* 0x000fe4000fffe0ff */
[----:B------:R-:W-:Y:S02]  /*1800*/  UISETP.LT.U32.AND UP0, UPT, UR43, 0x3, UPT ;  /* 0x000000032b00788c */ /* 0x000fe4000bf01070 */
[----:B------:R-:W-:-:S02]  /*1810*/  UISETP.GE.U32.AND UP2, UPT, UR4, -0x3f, UPT ;  /* 0xffffffc10400788c */ /* 0x000fc4000bf46070 */
[----:B------:R-:W-:Y:S02]  /*1820*/  USEL UR42, UR43, 0x3, UP0 ;  /* 0x000000032b2a7887 */ /* 0x000fe40008000000 */
[----:B------:R-:W-:Y:S02]  /*1830*/  ULOP3.LUT UR44, UR5, 0x20, URZ, 0xe2, !UPT ;  /* 0x00000020052c7892 */ /* 0x000fe4000f8ee2ff */
[----:B------:R-:W-:Y:S02]  /*1840*/  UIADD3 UR25, UPT, UPT, UR42, -0x1, URZ ;  /* 0xffffffff2a197890 */ /* 0x000fe4000fffe0ff */
[----:B------:R-:W-:Y:S02]  /*1850*/  USEL UR26, UR34, 0x2, UP1 ;  /* 0x00000002221a7887 */ /* 0x000fe40008800000 */
[----:B------:R-:W-:Y:S02]  /*1860*/  UIADD3 UR47, UPT, UPT, UR43, -UR42, URZ ;  /* 0x8000002a2b2f7290 */ /* 0x000fe4000fffe0ff */
[----:B------:R-:W-:Y:S01]  /*1870*/  @UP2 UIADD3 UR25, UPT, UPT, UR42, URZ, URZ ;  /* 0x000000ff2a192290 */ /* 0x000fe2000fffe0ff */
[----:B------:R-:W-:-:S03]  /*1880*/  UMOV UR5, URZ ;  /* 0x000000ff00057c82 */ /* 0x000fc60008000000 */
[----:B-1-34-:R-:W-:-:S12]  /*1890*/  UIADD3 UR25, UPT, UPT, UR25, 0x1, URZ ;  /* 0x0000000119197890 */ /* 0x01afd8000fffe0ff */
.L_x_42:
[----:B------:R-:W-:Y:S01]  /*18a0*/  UISETP.NE.AND UP0, UPT, UR48, URZ, UPT ;  /* 0x000000ff3000728c */ /* 0x000fe2000bf05270 */
[----:B------:R-:W1:Y:S08]  /*18b0*/  S2UR UR48, SR_CgaCtaId ;  /* 0x00000000003079c3 */ /* 0x000e700000008800 */
[----:B------:R-:W-:Y:S05]  /*18c0*/  BRA.U UP0, `(.L_x_23) ;  /* 0x0000000100347547 */ /* 0x000fea000b800000 */
[----:B------:R-:W2:Y:S01]  /*18d0*/  S2R R0, SR_CgaCtaId ;  /* 0x0000000000007919 */ /* 0x000ea20000008800 */
[----:B------:R-:W-:-:S04]  /*18e0*/  MOV R2, 0x400 ;  /* 0x0000040000027802 */ /* 0x000fc80000000f00 */
[----:B--2---:R-:W-:Y:S02]  /*18f0*/  LEA R0, R0, R2, 0x18 ;  /* 0x0000000200007211 */ /* 0x004fe400078ec0ff */
[----:B------:R-:W-:-:S03]  /*1900*/  SHF.L.U32 R2, R8, 0x1f, RZ ;  /* 0x0000001f08027819 */ /* 0x000fc600000006ff */
[----:B------:R-:W-:-:S04]  /*1910*/  IMAD R0, R9, 0x8, R0 ;  /* 0x0000000809007824 */ /* 0x000fc800078e0200 */
[----:B------:R-:W2:Y:S02]  /*1920*/  SYNCS.PHASECHK.TRANS64.TRYWAIT P0, [R0+URZ+0xc0], R2 ;  /* 0x0000c002000075a7 */ /* 0x000ea400080011ff */
[----:B--2---:R-:W-:Y:S05]  /*1930*/  @!P0 BRA `(.L_x_24) ;  /* 0x0000004c00848947 */ /* 0x004fea0003800000 */
.L_x_101:
[----:B------:R-:W-:Y:S01]  /*1940*/  VIADD R9, R9, 0x1 ;  /* 0x0000000109097836 */ /* 0x000fe20000000000 */
[----:B------:R2:W-:Y:S04]  /*1950*/  SYNCS.ARRIVE.TRANS64.A1T0 RZ, [R0+URZ+0xb0], RZ ;  /* 0x0000b0ff00ff79a7 */ /* 0x0005e800081000ff */
[----:B------:R-:W-:-:S04]  /*1960*/  ISETP.NE.AND P0, PT, R9, 0x2, PT ;  /* 0x000000020900780c */ /* 0x000fc80003f05270 */
[----:B------:R-:W-:Y:S02]  /*1970*/  SEL R9, R9, RZ, P0 ;  /* 0x000000ff09097207 */ /* 0x000fe40000000000 */
[----:B--2---:R-:W-:-:S04]  /*1980*/  SEL R0, RZ, 0x1, P0 ;  /* 0x00000001ff007807 */ /* 0x004fc80000000000 */
[----:B------:R-:W-:-:S07]  /*1990*/  LOP3.LUT R8, R8, R0, RZ, 0x3c, !PT ;  /* 0x0000000008087212 */ /* 0x000fce00078e3cff */
.L_x_23:
[----:B------:R-:W-:Y:S01]  /*19a0*/  UMOV UR6, 0x400 ;  /* 0x0000040000067882 */ /* 0x000fe20000000000 */
[----:B------:R-:W-:Y:S01]  /*19b0*/  SHF.L.U32 R0, R12, 0x1f, RZ ;  /* 0x0000001f0c007819 */ /* 0x000fe200000006ff */
[----:B-1----:R-:W-:Y:S02]  /*19c0*/  ULEA UR6, UR48, UR6, 0x18 ;  /* 0x0000000630067291 */ /* 0x002fe4000f8ec0ff */
[----:B------:R-:W-:Y:S02]  /*19d0*/  UISETP.GE.U32.AND UP0, UPT, UR50, 0x3f, UPT ;  /* 0x0000003f3200788c */ /* 0x000fe4000bf06070 */
[----:B------:R-:W-:Y:S02]  /*19e0*/  ULEA UR4, UR5, UR6, 0x3 ;  /* 0x0000000605047291 */ /* 0x000fe4000f8e18ff */
[----:B------:R-:W-:Y:S02]  /*19f0*/  ULEA UR11, UR45, UR49, 0x1 ;  /* 0x000000312d0b7291 */ /* 0x000fe4000f8e08ff */
[----:B------:R-:W-:-:S02]  /*1a00*/  ULEA UR35, UR46, UR44, 0x6 ;  /* 0x0000002c2e237291 */ /* 0x000fc4000f8e30ff */
[----:B------:R-:W-:Y:S01]  /*1a10*/  USHF.L.U32 UR11, UR11, 0x5, URZ ;  /* 0x000000050b0b7899 */ /* 0x000fe200080006ff */
[----:B------:R-:W-:Y:S02]  /*1a20*/  UMOV UR13, URZ ;  /* 0x000000ff000d7c82 */ /* 0x000fe40008000000 */
[----:B------:R1:W2:Y:S01]  /*1a30*/  SYNCS.PHASECHK.TRANS64.TRYWAIT P0, [UR4+0x18], R0 ;  /* 0x00001800ff0075a7 */ /* 0x0002a20008001104 */
[----:B------:R-:W-:Y:S08]  /*1a40*/  BRA.U !UP0, `(.L_x_25) ;  /* 0x0000000108c47547 */ /* 0x000ff0000b800000 */
[----:B------:R-:W-:Y:S01]  /*1a50*/  UMOV UR7, URZ ;  /* 0x000000ff00077c82 */ /* 0x000fe20008000000 */
[----:B------:R-:W-:-:S05]  /*1a60*/  UMOV UR4, UR5 ;  /* 0x0000000500047c82 */ /* 0x000fca0008000000 */
.L_x_31:
[----:B------:R-:W-:Y:S01]  /*1a70*/  ULEA UR33, UR4, UR6, 0x3 ;  /* 0x0000000604217291 */ /* 0x000fe2000f8e18ff */
[----:B------:R-:W-:Y:S01]  /*1a80*/  @!P3 MOV R2, 0x1000 ;  /* 0x000010000002b802 */ /* 0x000fe20000000f00 */
[----:B--2-4-:R-:W-:Y:S10]  /*1a90*/  @P0 BRA `(.L_x_26) ;  /* 0x00000000000c0947 */ /* 0x014ff40003800000 */
[----:B------:R-:W-:-:S04]  /*1aa0*/  SHF.L.U32 R3, R12, 0x1f, RZ ;  /* 0x0000001f0c037819 */ /* 0x000fc800000006ff */
[----:B------:R-:W2:Y:S02]  /*1ab0*/  SYNCS.PHASECHK.TRANS64.TRYWAIT P0, [UR33+0x18], R3 ;  /* 0x00001803ff0075a7 */ /* 0x000ea40008001121 */
[----:B--2---:R-:W-:Y:S05]  /*1ac0*/  @!P0 BRA `(.L_x_27) ;  /* 0x0000004c00348947 */ /* 0x004fea0003800000 */
.L_x_26:
[----:B------:R2:W-:Y:S01]  /*1ad0*/  @!P3 SYNCS.ARRIVE.TRANS64 RZ, [UR33], R2 ;  /* 0x00000002ffffb9a7 */ /* 0x0005e20008000021 */
[----:B------:R-:W-:-:S04]  /*1ae0*/  ULOP3.LUT UR5, UR26, 0x2, URZ, 0xfc, !UPT ;  /* 0x000000021a057892 */ /* 0x000fc8000f8efcff */
[----:B------:R-:W-:-:S09]  /*1af0*/  UISETP.NE.AND UP0, UPT, UR5, 0x2, UPT ;  /* 0x000000020500788c */ /* 0x000fd2000bf05270 */
[----:B------:R-:W-:Y:S05]  /*1b00*/  BRA.U UP0, `(.L_x_28) ;  /* 0x0000000100047547 */ /* 0x000fea000b800000 */
[----:B------:R-:W-:Y:S05]  /*1b10*/  BPT.TRAP 0x1 ;  /* 0x000000040000795c */ /* 0x000fea0000300000 */
.L_x_28:
[----:B------:R-:W-:Y:S04]  /*1b20*/  BSSY.RECONVERGENT B0, `(.L_x_29) ;  /* 0x0000003000007945 */ /* 0x000fe80003800200 */
[----:B------:R-:W-:Y:S05]  /*1b30*/  @P2 BRA `(.L_x_30) ;  /* 0x0000000000042947 */ /* 0x000fea0003800000 */
[----:B------:R-:W-:Y:S05]  /*1b40*/  BPT.TRAP 0x1 ;  /* 0x000000040000795c */ /* 0x000fea0000300000 */
.L_x_30:
[----:B------:R-:W-:Y:S05]  /*1b50*/  BSYNC.RECONVERGENT B0 ;  /* 0x0000000000007941 */ /* 0x000fea0003800200 */
.L_x_29:
[----:B------:R-:W-:Y:S02]  /*1b60*/  UIADD3 UR5, UPT, UPT, UR4, 0x1, URZ ;  /* 0x0000000104057890 */ /* 0x000fe4000fffe0ff */
[----:B------:R-:W-:Y:S02]  /*1b70*/  USHF.L.U32 UR4, UR4, 0xb, URZ ;  /* 0x0000000b04047899 */ /* 0x000fe400080006ff */
[----:B------:R-:W-:Y:S02]  /*1b80*/  UISETP.NE.AND UP0, UPT, UR5, 0x3, UPT ;  /* 0x000000030500788c */ /* 0x000fe4000bf05270 */
[----:B------:R-:W-:Y:S02]  /*1b90*/  USHF.L.U32 UR34, UR7, 0x5, URZ ;  /* 0x0000000507227899 */ /* 0x000fe400080006ff */
[----:B------:R-:W-:Y:S02]  /*1ba0*/  USEL UR9, URZ, 0x1, UP0 ;  /* 0x00000001ff097887 */ /* 0x000fe40008000000 */
[----:B------:R-:W-:-:S02]  /*1bb0*/  USEL UR5, UR5, URZ, UP0 ;  /* 0x000000ff05057287 */ /* 0x000fc40008000000 */
[----:B------:R-:W-:Y:S02]  /*1bc0*/  UIADD3 UR14, UP0, UPT, UR30, 0x180, URZ ;  /* 0x000001801e0e7890 */ /* 0x000fe4000ff1e0ff */
[----:B------:R-:W-:Y:S01]  /*1bd0*/  ULEA UR8, UR5, UR6, 0x3 ;  /* 0x0000000605087291 */ /* 0x000fe2000f8e18ff */
[----:B------:R-:W-:Y:S01]  /*1be0*/  LOP3.LUT R12, R12, UR9, RZ, 0x3c, !PT ;  /* 0x000000090c0c7c12 */ /* 0x000fe2000f8e3cff */
[----:B------:R-:W-:Y:S02]  /*1bf0*/  UIADD3 UR7, UPT, UPT, UR7, 0x1, URZ ;  /* 0x0000000107077890 */ /* 0x000fe4000fffe0ff */
[----:B------:R-:W-:Y:S01]  /*1c00*/  UIADD3 UR16, UP1, UPT, UR30, 0x80, URZ ;  /* 0x000000801e107890 */ /* 0x000fe2000ff3e0ff */
[----:B-1----:R-:W-:Y:S01]  /*1c10*/  SHF.L.U32 R0, R12, 0x1f, RZ ;  /* 0x0000001f0c007819 */ /* 0x002fe200000006ff */
[----:B------:R-:W-:Y:S02]  /*1c20*/  ULOP3.LUT UR32, UR28, UR4, URZ, 0xfc, !UPT ;  /* 0x000000041c207292 */ /* 0x000fe4000f8efcff */
[----:B------:R-:W-:Y:S01]  /*1c30*/  UIADD3.X UR15, UPT, UPT, URZ, UR31, URZ, UP0, !UPT ;  /* 0x0000001fff0f7290 */ /* 0x000fe200087fe4ff */
[----:B------:R3:W4:Y:S01]  /*1c40*/  SYNCS.PHASECHK.TRANS64.TRYWAIT P0, [UR8+0x18], R0 ;  /* 0x00001800ff0075a7 */ /* 0x0007220008001108 */
[----:B------:R-:W-:-:S02]  /*1c50*/  ULOP3.LUT UR8, UR27, UR4, URZ, 0xfc, !UPT ;  /* 0x000000041b087292 */ /* 0x000fc4000f8efcff */
[----:B------:R-:W-:Y:S02]  /*1c60*/  UISETP.NE.AND UP0, UPT, UR7, UR25, UPT ;  /* 0x000000190700728c */ /* 0x000fe4000bf05270 */
[----:B------:R-:W-:Y:S02]  /*1c70*/  UIADD3.X UR17, UPT, UPT, URZ, UR31, URZ, UP1, !UPT ;  /* 0x0000001fff117290 */ /* 0x000fe40008ffe4ff */
[----:B------:R-:W-:Y:S02]  /*1c80*/  UIADD3 UR32, UPT, UPT, UR6, 0x2400, UR32 ;  /* 0x0000240006207890 */ /* 0x000fe4000fffe020 */
[----:B------:R-:W-:Y:S02]  /*1c90*/  UPRMT UR13, URZ, 0x5410, UR24 ;  /* 0x00005410ff0d7896 */ /* 0x000fe40008000018 */
[----:B------:R-:W-:Y:S02]  /*1ca0*/  UIADD3 UR8, UPT, UPT, UR6, 0x3c00, UR8 ;  /* 0x00003c0006087890 */ /* 0x000fe4000fffe008 */
[----:B------:R-:W-:Y:S01]  /*1cb0*/  UPRMT UR4, URZ, 0x5410, UR21 ;  /* 0x00005410ff047896 */ /* 0x000fe20008000015 */
[----:B------:R-:W-:Y:S01]  /*1cc0*/  UMOV UR18, 0x0 ;  /* 0x0000000000127882 */ /* 0x000fe20000000000 */
[----:B------:R-:W-:Y:S01]  /*1cd0*/  UMOV UR19, 0x10000000 ;  /* 0x1000000000137882 */ /* 0x000fe20000000000 */
[----:B------:R-:W-:Y:S01]  /*1ce0*/  UMOV UR12, UR36 ;  /* 0x00000024000c7c82 */ /* 0x000fe20008000000 */
[----:B------:R-:W-:Y:S01]  /*1cf0*/  UMOV UR9, UR33 ;  /* 0x0000002100097c82 */ /* 0x000fe20008000000 */
[----:B------:R-:W-:Y:S01]  /*1d00*/  UMOV UR10, UR34 ;  /* 0x00000022000a7c82 */ /* 0x000fe20008000000 */
[----:B------:R1:W-:Y:S03]  /*1d10*/  UTMALDG.3D.MULTICAST [UR32], [UR16], UR13, desc[UR18] ;  /* 0x00001220100073b4 */ /* 0x0003e6000801180d */
[----:B------:R2:W-:Y:S01]  /*1d20*/  UTMALDG.3D.MULTICAST [UR8], [UR14], UR4, desc[UR18] ;  /* 0x000012080e0073b4 */ /* 0x0005e20008011804 */
[----:B-1----:R-:W-:Y:S01]  /*1d30*/  UMOV UR13, UR25 ;  /* 0x00000019000d7c82 */ /* 0x002fe20008000000 */
[----:B--2---:R-:W-:Y:S01]  /*1d40*/  UMOV UR4, UR5 ;  /* 0x0000000500047c82 */ /* 0x004fe20008000000 */
[----:B---3--:R-:W-:Y:S05]  /*1d50*/  BRA.U UP0, `(.L_x_31) ;  /* 0xfffffffd00447547 */ /* 0x008fea000b83ffff */
.L_x_25:
[----:B------:R-:W-:Y:S01]  /*1d60*/  ULEA UR4, UR5, UR6, 0x3 ;  /* 0x0000000605047291 */ /* 0x000fe2000f8e18ff */
[----:B-1----:R-:W-:Y:S01]  /*1d70*/  SHF.L.U32 R0, R12, 0x1f, RZ ;  /* 0x0000001f0c007819 */ /* 0x002fe200000006ff */
[----:B------:R-:W-:Y:S01]  /*1d80*/  @!P1 SYNCS.ARRIVE.TRANS64.A1T0 RZ, [UR6+0x48], RZ ;  /* 0x000048ffffff99a7 */ /* 0x000fe20008100006 */
[----:B------:R-:W-:-:S06]  /*1d90*/  UISETP.GT.AND UP0, UPT, UR43, UR42, UPT ;  /* 0x0000002a2b00728c */ /* 0x000fcc000bf04270 */
[----:B--2-4-:R1:W2:Y:S03]  /*1da0*/  SYNCS.PHASECHK.TRANS64.TRYWAIT P0, [UR4+0x18], R0 ;  /* 0x00001800ff0075a7 */ /* 0x0142a60008001104 */
[----:B------:R-:W-:Y:S05]  /*1db0*/  BRA.U !UP0, `(.L_x_32) ;  /* 0x0000000108c87547 */ /* 0x000fea000b800000 */
[----:B------:R-:W-:Y:S01]  /*1dc0*/  UIADD3 UR29, UPT, UPT, UR47, UR13, URZ ;  /* 0x0000000d2f1d7290 */ /* 0x000fe2000fffe0ff */
[----:B------:R-:W-:-:S11]  /*1dd0*/  UMOV UR4, UR5 ;  /* 0x0000000500047c82 */ /* 0x000fd60008000000 */
.L_x_38:
[----:B------:R-:W-:Y:S01]  /*1de0*/  ULEA UR17, UR4, UR6, 0x3 ;  /* 0x0000000604117291 */ /* 0x000fe2000f8e18ff */
[----:B--2---:R-:W-:Y:S01]  /*1df0*/  @!P3 MOV R2, 0x1000 ;  /* 0x000010000002b802 */ /* 0x004fe20000000f00 */
[----:B--2-4-:R-:W-:Y:S10]  /*1e00*/  @P0 BRA `(.L_x_33) ;  /* 0x00000000000c0947 */ /* 0x014ff40003800000 */
[----:B------:R-:W-:-:S04]  /*1e10*/  SHF.L.U32 R3, R12, 0x1f, RZ ;  /* 0x0000001f0c037819 */ /* 0x000fc800000006ff */
[----:B------:R-:W2:Y:S02]  /*1e20*/  SYNCS.PHASECHK.TRANS64.TRYWAIT P0, [UR17+0x18], R3 ;  /* 0x00001803ff0075a7 */ /* 0x000ea40008001111 */
[----:B--2---:R-:W-:Y:S05]  /*1e30*/  @!P0 BRA `(.L_x_34) ;  /* 0x0000004800708947 */ /* 0x004fea0003800000 */
.L_x_33:
[----:B------:R2:W-:Y:S01]  /*1e40*/  @!P3 SYNCS.ARRIVE.TRANS64 RZ, [UR17], R2 ;  /* 0x00000002ffffb9a7 */ /* 0x0005e20008000011 */
[----:B------:R-:W-:-:S04]  /*1e50*/  ULOP3.LUT UR5, UR26, 0x2, URZ, 0xfc, !UPT ;  /* 0x000000021a057892 */ /* 0x000fc8000f8efcff */
[----:B------:R-:W-:-:S09]  /*1e60*/  UISETP.NE.AND UP0, UPT, UR5, 0x2, UPT ;  /* 0x000000020500788c */ /* 0x000fd2000bf05270 */
[----:B------:R-:W-:Y:S05]  /*1e70*/  BRA.U UP0, `(.L_x_35) ;  /* 0x0000000100047547 */ /* 0x000fea000b800000 */
[----:B------:R-:W-:Y:S05]  /*1e80*/  BPT.TRAP 0x1 ;  /* 0x000000040000795c */ /* 0x000fea0000300000 */
.L_x_35:
[----:B------:R-:W-:Y:S04]  /*1e90*/  BSSY.RECONVERGENT B0, `(.L_x_36) ;  /* 0x0000003000007945 */ /* 0x000fe80003800200 */
[----:B------:R-:W-:Y:S05]  /*1ea0*/  @P2 BRA `(.L_x_37) ;  /* 0x0000000000042947 */ /* 0x000fea0003800000 */
[----:B------:R-:W-:Y:S05]  /*1eb0*/  BPT.TRAP 0x1 ;  /* 0x000000040000795c */ /* 0x000fea0000300000 */
.L_x_37:
[----:B------:R-:W-:Y:S05]  /*1ec0*/  BSYNC.RECONVERGENT B0 ;  /* 0x0000000000007941 */ /* 0x000fea0003800200 */
.L_x_36:
        /* <DEDUP_REMOVED lines=17> */
[----:B------:R-:W-:Y:S02]  /*1fe0*/  UIADD3 UR16, UPT, UPT, UR6, 0x2400, UR16 ;  /* 0x0000240006107890 */ /* 0x000fe4000fffe010 */
[----:B------:R-:W-:Y:S02]  /*1ff0*/  UIADD3.X UR15, UPT, UPT, URZ, UR31, URZ, UP1, !UPT ;  /* 0x0000001fff0f7290 */ /* 0x000fe40008ffe4ff */
        /* <DEDUP_REMOVED lines=8> */
[----:B------:R-:W-:Y:S01]  /*2080*/  UMOV UR9, UR17 ;  /* 0x0000001100097c82 */ /* 0x000fe20008000000 */
[----:B------:R-:W-:Y:S01]  /*2090*/  UMOV UR10, UR18 ;  /* 0x00000012000a7c82 */ /* 0x000fe20008000000 */
[----:B------:R-:W-:Y:S01]  /*20a0*/  UTMALDG.3D.MULTICAST [UR16], [UR14], UR7, desc[UR32] ;  /* 0x000020100e0073b4 */ /* 0x000fe20008011807 */
[----:B------:R1:W-:Y:S02]  /*20b0*/  UTMALDG.3D.MULTICAST [UR8], [UR22], UR4, desc[UR32] ;  /* 0x00002008160073b4 */ /* 0x0003e40008011804 */
[----:B-1----:R-:W-:Y:S01]  /*20c0*/  UMOV UR4, UR5 ;  /* 0x0000000500047c82 */ /* 0x002fe20008000000 */
[----:B---3--:R-:W-:Y:S05]  /*20d0*/  BRA.U UP0, `(.L_x_38) ;  /* 0xfffffffd00407547 */ /* 0x008fea000b83ffff */
.L_x_32:
[C---:B------:R-:W-:Y:S01]  /*20e0*/  LEA R3, R11.reuse, UR6, 0x3 ;  /* 0x000000060b037c11 */ /* 0x040fe2000f8e18ff */
[----:B------:R-:W-:Y:S01]  /*20f0*/  NOP ;  /* 0x0000000000007918 */ /* 0x000fe20000000000 */
[----:B-1----:R-:W-:Y:S02]  /*2100*/  SHF.L.U32 R0, R10, 0x1f, RZ ;  /* 0x0000001f0a007819 */ /* 0x002fe400000006ff */
[----:B------:R-:W-:Y:S02]  /*2110*/  LEA R4, R11, UR6, 0x4 ;  /* 0x000000060b047c11 */ /* 0x000fe4000f8e20ff */
[----:B--2-4-:R-:W1:Y:S02]  /*2120*/  SYNCS.PHASECHK.TRANS64.TRYWAIT P0, [R3+URZ+0x50], R0 ;  /* 0x00005000030075a7 */ /* 0x014e6400080011ff */
[----:B-1----:R-:W-:Y:S05]  /*2130*/  @!P0 BRA `(.L_x_39) ;  /* 0x0000004400c88947 */ /* 0x002fea0003800000 */
.L_x_104:
[----:B------:R-:W2:Y:S01]  /*2140*/  LDS.128 R4, [R4+0xe0] ;  /* 0x0000e00004047984 */ /* 0x000ea20000000c00 */
[----:B------:R-:W-:Y:S01]  /*2150*/  UISETP.GE.AND UP0, UPT, UR40, 0x1, UPT ;  /* 0x000000012800788c */ /* 0x000fe2000bf06270 */
[----:B------:R-:W-:Y:S01]  /*2160*/  @!PT LDS RZ, [RZ] ;  /* 0x00000000fffff984 */ /* 0x000fe20000000800 */
[----:B------:R-:W-:Y:S01]  /*2170*/  @!PT LDS RZ, [RZ] ;  /* 0x00000000fffff984 */ /* 0x000fe20000000800 */
[----:B------:R-:W-:Y:S01]  /*2180*/  @!PT LDS RZ, [RZ] ;  /* 0x00000000fffff984 */ /* 0x000fe20000000800 */
[----:B------:R-:W-:Y:S01]  /*2190*/  @!PT LDS RZ, [RZ] ;  /* 0x00000000fffff984 */ /* 0x000fe20000000800 */
[----:B------:R3:W-:Y:S06]  /*21a0*/  MEMBAR.ALL.CTA ;  /* 0x0000000000007992 */ /* 0x0007ec0000008000 */
[----:B---3--:R-:W3:Y:S01]  /*21b0*/  FENCE.VIEW.ASYNC.S ;  /* 0x00000000000073c6 */ /* 0x008ee20000000000 */
[----:B--2---:R-:W-:-:S13]  /*21c0*/  LOP3.LUT P0, RZ, R6, 0x1, RZ, 0xc0, !PT ;  /* 0x0000000106ff7812 */ /* 0x004fda000780c0ff */
[----:B---3--:R-:W-:Y:S01]  /*21d0*/  VOTEU.ANY UP1, P0 ;  /* 0x0000000000ff7886 */ /* 0x008fe20000020100 */
[----:B------:R-:W-:-:S13]  /*21e0*/  PLOP3.LUT P0, PT, PT, PT, UP1, 0x80, 0x8 ;  /* 0x000000000008781c */ /* 0x000fda0003f0f018 */
[----:B-1----:R-:W-:Y:S02]  /*21f0*/  @P0 LOP3.LUT R0, R5, 0xffff, RZ, 0xc0, !PT ;  /* 0x0000ffff05000812 */ /* 0x002fe400078ec0ff */
[----:B------:R-:W-:Y:S02]  /*2200*/  @P0 MOV R2, R4 ;  /* 0x0000000400020202 */ /* 0x000fe40000000f00 */
[----:B------:R-:W-:Y:S01]  /*2210*/  @P0 R2UR UR7, R0 ;  /* 0x00000000000702ca */ /* 0x000fe200000e0000 */
[----:B------:R-:W-:Y:S01]  /*2220*/  VIADD R0, R3, 0x60 ;  /* 0x0000006003007836 */ /* 0x000fe20000000000 */
[----:B------:R-:W-:Y:S02]  /*2230*/  @P0 SHF.R.U32.HI R4, RZ, 0x10, R5 ;  /* 0x00000010ff040819 */ /* 0x000fe40000011605 */
[----:B------:R-:W-:Y:S02]  /*2240*/  @P0 R2UR UR8, R2 ;  /* 0x00000000020802ca */ /* 0x000fe400000e0000 */
[----:B------:R-:W-:-:S02]  /*2250*/  PRMT R0, RZ, 0x654, R0 ;  /* 0x00000654ff007816 */ /* 0x000fc40000000000 */
[----:B------:R-:W-:Y:S02]  /*2260*/  @P0 R2UR UR4, R4 ;  /* 0x00000000040402ca */ /* 0x000fe400000e0000 */
[----:B------:R1:W-:Y:S03]  /*2270*/  SYNCS.ARRIVE.TRANS64.RED.A1T0 RZ, [R0+URZ], RZ ;  /* 0x000000ff00ff79a7 */ /* 0x0003e600081004ff */
[----:B------:R-:W-:-:S04]  /*2280*/  @UP1 UMOV UR37, UR7 ;  /* 0x0000000700251c82 */ /* 0x000fc80008000000 */
[----:B------:R-:W-:-:S04]  /*2290*/  @UP1 UMOV UR38, UR8 ;  /* 0x0000000800261c82 */ /* 0x000fc80008000000 */
[----:B------:R-:W-:Y:S01]  /*22a0*/  @UP1 UMOV UR36, UR4 ;  /* 0x0000000400241c82 */ /* 0x000fe20008000000 */
[----:B------:R-:W-:Y:S05]  /*22b0*/  BRA.U !UP0, `(.L_x_40) ;  /* 0x0000000108d47547 */ /* 0x000fea000b800000 */
[----:B------:R-:W2:Y:S01]  /*22c0*/  LDCU.128 UR12, c[0x0][0xb10] ;  /* 0x00016200ff0c77ac */ /* 0x000ea20008000c00 */
[----:B------:R-:W3:Y:S01]  /*22d0*/  LDCU UR29, c[0x0][0xb20] ;  /* 0x00016400ff1d77ac */ /* 0x000ee20008000800 */
[----:B------:R-:W4:Y:S01]  /*22e0*/  LDCU UR20, c[0x0][0xb0c] ;  /* 0x00016180ff1477ac */ /* 0x000f220008000800 */
[----:B------:R-:W1:Y:S01]  /*22f0*/  LDCU.64 UR10, c[0x0][0xb28] ;  /* 0x00016500ff0a77ac */ /* 0x000e620008000a00 */
[----:B------:R-:W-:Y:S02]  /*2300*/  UISETP.NE.AND UP3, UPT, UR40, 0x1, UPT ;  /* 0x000000012800788c */ /* 0x000fe4000bf65270 */
[----:B--2---:R-:W-:Y:S02]  /*2310*/  UIMAD.WIDE.U32 UR16, UR39, UR15, URZ ;  /* 0x0000000f271072a5 */ /* 0x004fe4000f8e00ff */
[----:B------:R-:W-:Y:S02]  /*2320*/  UIMAD.WIDE.U32 UR8, UR41, UR12, URZ ;  /* 0x0000000c290872a5 */ /* 0x000fe4000f8e00ff */
[----:B------:R-:W-:-:S02]  /*2330*/  UISETP.NE.AND UP0, UPT, UR14, 0x1, UPT ;  /* 0x000000010e00788c */ /* 0x000fc4000bf05270 */
[----:B------:R-:W-:Y:S01]  /*2340*/  UIMAD.WIDE.U32 UR22, UR37, UR15, URZ ;  /* 0x0000000f251672a5 */ /* 0x000fe2000f8e00ff */
[----:B------:R-:W-:Y:S02]  /*2350*/  UMOV UR16, UR17 ;  /* 0x0000001100107c82 */ /* 0x000fe40008000000 */
[----:B------:R-:W-:Y:S01]  /*2360*/  UMOV UR8, UR9 ;  /* 0x0000000900087c82 */ /* 0x000fe20008000000 */
[----:B---3--:R-:W-:Y:S02]  /*2370*/  USHF.R.U32.HI UR16, URZ, UR29, UR16 ;  /* 0x0000001dff107299 */ /* 0x008fe40008011610 */
[----:B----4-:R-:W-:Y:S02]  /*2380*/  UISETP.NE.AND UP2, UPT, UR20, 0x1, UPT ;  /* 0x000000011400788c */ /* 0x010fe4000bf45270 */
[----:B------:R-:W-:Y:S02]  /*2390*/  USHF.R.U32.HI UR8, URZ, UR13, UR8 ;  /* 0x0000000dff087299 */ /* 0x000fe40008011608 */
[----:B------:R-:W-:-:S02]  /*23a0*/  USEL UR7, UR39, UR16, !UP0 ;  /* 0x0000001027077287 */ /* 0x000fc4000c000000 */
[----:B------:R-:W-:Y:S02]  /*23b0*/  USEL UR8, UR41, UR8, !UP2 ;  /* 0x0000000829087287 */ /* 0x000fe4000d000000 */
[----:B-1----:R-:W-:Y:S01]  /*23c0*/  UIMAD.WIDE.U32 UR16, UR7, UR10, URZ ;  /* 0x0000000a071072a5 */ /* 0x002fe2000f8e00ff */
[----:B------:R-:W-:Y:S01]  /*23d0*/  UMOV UR4, UR23 ;  /* 0x0000001700047c82 */ /* 0x000fe20008000000 */
[----:B------:R-:W-:Y:S02]  /*23e0*/  UIMAD.WIDE.U32 UR18, UR38, UR12, URZ ;  /* 0x0000000c261272a5 */ /* 0x000fe4000f8e00ff */
[----:B------:R-:W-:-:S03]  /*23f0*/  UIMAD.WIDE.U32 UR22, UR8, UR10, URZ ;  /* 0x0000000a081672a5 */ /* 0x000fc6000f8e00ff */
[----:B------:R-:W-:Y:S01]  /*2400*/  UMOV UR16, UR17 ;  /* 0x0000001100107c82 */ /* 0x000fe20008000000 */
[----:B------:R-:W-:Y:S02]  /*2410*/  USHF.R.U32.HI UR4, URZ, UR29, UR4 ;  /* 0x0000001dff047299 */ /* 0x000fe40008011604 */
[----:B------:R-:W-:Y:S01]  /*2420*/  @UP3 USHF.R.U32.HI UR7, URZ, UR11, UR16 ;  /* 0x0000000bff073299 */ /* 0x000fe20008011610 */
[----:B------:R-:W-:Y:S01]  /*2430*/  UMOV UR18, UR19 ;  /* 0x0000001300127c82 */ /* 0x000fe20008000000 */
[----:B------:R-:W-:Y:S01]  /*2440*/  UMOV UR22, UR23 ;  /* 0x0000001700167c82 */ /* 0x000fe20008000000 */
[----:B------:R-:W-:Y:S02]  /*2450*/  USHF.R.U32.HI UR13, URZ, UR13, UR18 ;  /* 0x0000000dff0d7299 */ /* 0x000fe40008011612 */
[----:B------:R-:W-:Y:S02]  /*2460*/  USEL UR4, UR37, UR4, !UP0 ;  /* 0x0000000425047287 */ /* 0x000fe4000c000000 */
[----:B------:R-:W-:-:S02]  /*2470*/  @UP3 USHF.R.U32.HI UR8, URZ, UR11, UR22 ;  /* 0x0000000bff083299 */ /* 0x000fc40008011616 */
[----:B------:R-:W-:Y:S02]  /*2480*/  UIMAD UR9, UR40, UR7, URZ ;  /* 0x00000007280972a4 */ /* 0x000fe4000f8e02ff */
[----:B------:R-:W-:Y:S02]  /*2490*/  USEL UR7, UR38, UR13, !UP2 ;  /* 0x0000000d26077287 */ /* 0x000fe4000d000000 */
[----:B------:R-:W-:Y:S02]  /*24a0*/  UIMAD UR12, UR40, UR8, URZ ;  /* 0x00000008280c72a4 */ /* 0x000fe4000f8e02ff */
[----:B------:R-:W-:Y:S02]  /*24b0*/  UISETP.GE.AND UP0, UPT, UR4, UR9, UPT ;  /* 0x000000090400728c */ /* 0x000fe4000bf06270 */
[----:B------:R-:W-:Y:S02]  /*24c0*/  UIMAD.WIDE.U32 UR16, UR4, UR10, URZ ;  /* 0x0000000a041072a5 */ /* 0x000fe4000f8e00ff */
[----:B------:R-:W-:-:S02]  /*24d0*/  UISETP.GE.OR UP0, UPT, UR7, UR12, UP0 ;  /* 0x0000000c0700728c */ /* 0x000fc40008706670 */
        /* <DEDUP_REMOVED lines=19> */
.L_x_40:
[----:B------:R-:W2:Y:S02]  /*2610*/  LDCU UR4, c[0x0][0xb30] ;  /* 0x00016600ff0477ac */ /* 0x000ea40008000800 */
[----:B--2---:R-:W-:-:S09]  /*2620*/  UISETP.NE.AND UP0, UPT, UR4, 0x1, UPT ;  /* 0x000000010400788c */ /* 0x004fd2000bf05270 */
[----:B------:R-:W-:Y:S05]  /*2630*/  BRA.U UP0, `(.L_x_41) ;  /* 0x0000000100447547 */ /* 0x000fea000b800000 */
        /* <DEDUP_REMOVED lines=17> */
.L_x_41:
[----:B------:R-:W-:Y:S01]  /*2750*/  VIADD R11, R11, 0x1 ;  /* 0x000000010b0b7836 */ /* 0x000fe20000000000 */
[----:B------:R-:W-:Y:S01]  /*2760*/  PLOP3.LUT P1, PT, PT, PT, PT, 0x80, 0x8 ;  /* 0x000000000008781c */ /* 0x000fe20003f2f070 */
[----:B------:R-:W-:Y:S02]  /*2770*/  UIADD3 UR46, UPT, UPT, UR38, UR57, URZ ;  /* 0x00000039262e7290 */ /* 0x000fe4000fffe0ff */
[----:B------:R-:W-:Y:S01]  /*2780*/  UIADD3 UR45, UPT, UPT, UR37, UR60, URZ ;  /* 0x0000003c252d7290 */ /* 0x000fe2000fffe0ff */
[----:B------:R-:W-:-:S04]  /*2790*/  ISETP.NE.AND P0, PT, R11, 0x2, PT ;  /* 0x000000020b00780c */ /* 0x000fc80003f05270 */
[----:B-1----:R-:W-:Y:S02]  /*27a0*/  SEL R0, RZ, 0x1, P0 ;  /* 0x00000001ff007807 */ /* 0x002fe40000000000 */
[----:B------:R-:W-:Y:S02]  /*27b0*/  SEL R11, R11, RZ, P0 ;  /* 0x000000ff0b0b7207 */ /* 0x000fe40000000000 */
[----:B------:R-:W-:Y:S01]  /*27c0*/  LOP3.LUT R10, R10, R0, RZ, 0x3c, !PT ;  /* 0x000000000a0a7212 */ /* 0x000fe200078e3cff */
[----:B------:R-:W-:Y:S06]  /*27d0*/  BRA.U UP1, `(.L_x_42) ;  /* 0xfffffff101307547 */ /* 0x000fec000b83ffff */
[----:B------:R-:W-:Y:S01]  /*27e0*/  UIADD3 UR6, UPT, UPT, UR6, 0x18, URZ ;  /* 0x0000001806067890 */ /* 0x000fe2000fffe0ff */
[----:B------:R-:W-:-:S03]  /*27f0*/  SHF.L.U32 R2, R12, 0x1f, RZ ;  /* 0x0000001f0c027819 */ /* 0x000fc600000006ff */
[----:B------:R-:W-:-:S09]  /*2800*/  ULEA UR4, UR5, UR6, 0x3 ;  /* 0x0000000605047291 */ /* 0x000fd2000f8e18ff */
[----:B------:R-:W1:Y:S02]  /*2810*/  SYNCS.PHASECHK.TRANS64.TRYWAIT P0, [UR4], R2 ;  /* 0x00000002ff0075a7 */ /* 0x000e640008001104 */
[----:B-1----:R-:W-:Y:S05]  /*2820*/  @!P0 BRA `(.L_x_43) ;  /* 0x0000004000208947 */ /* 0x002fea0003800000 */
.L_x_106:
[----:B------:R-:W-:-:S04]  /*2830*/  UIADD3 UR4, UPT, UPT, UR5, 0x1, URZ ;  /* 0x0000000105047890 */ /* 0x000fc8000fffe0ff */
[----:B------:R-:W-:-:S04]  /*2840*/  UISETP.NE.AND UP0, UPT, UR4, 0x3, UPT ;  /* 0x000000030400788c */ /* 0x000fc8000bf05270 */
[----:B------:R-:W-:Y:S02]  /*2850*/  USEL UR7, URZ, 0x1, UP0 ;  /* 0x00000001ff077887 */ /* 0x000fe40008000000 */
[----:B------:R-:W-:-:S04]  /*2860*/  USEL UR4, UR4, URZ, UP0 ;  /* 0x000000ff04047287 */ /* 0x000fc80008000000 */
[----:B------:R-:W-:Y:S01]  /*2870*/  ULEA UR5, UR4, UR6, 0x3 ;  /* 0x0000000604057291 */ /* 0x000fe2000f8e18ff */
[----:B------:R-:W-:-:S04]  /*2880*/  LOP3.LUT R12, R12, UR7, RZ, 0x3c, !PT ;  /* 0x000000070c0c7c12 */ /* 0x000fc8000f8e3cff */
[----:B-1----:R-:W-:-:S04]  /*2890*/  SHF.L.U32 R2, R12, 0x1f, RZ ;  /* 0x0000001f0c027819 */ /* 0x002fc800000006ff */
[----:B------:R-:W1:Y:S02]  /*28a0*/  SYNCS.PHASECHK.TRANS64.TRYWAIT P0, [UR5], R2 ;  /* 0x00000002ff0075a7 */ /* 0x000e640008001105 */
[----:B-1----:R-:W-:Y:S05]  /*28b0*/  @!P0 BRA `(.L_x_44) ;  /* 0x0000004000148947 */ /* 0x002fea0003800000 */
.L_x_108:
[----:B------:R-:W-:-:S04]  /*28c0*/  UIADD3 UR4, UPT, UPT, UR4, 0x1, URZ ;  /* 0x0000000104047890 */ /* 0x000fc8000fffe0ff */
[----:B------:R-:W-:-:S04]  /*28d0*/  UISETP.NE.AND UP0, UPT, UR4, 0x3, UPT ;  /* 0x000000030400788c */ /* 0x000fc8000bf05270 */
[----:B------:R-:W-:Y:S02]  /*28e0*/  USEL UR5, URZ, 0x1, UP0 ;  /* 0x00000001ff057887 */ /* 0x000fe40008000000 */
[----:B------:R-:W-:-:S04]  /*28f0*/  USEL UR4, UR4, URZ, UP0 ;  /* 0x000000ff04047287 */ /* 0x000fc80008000000 */
[----:B------:R-:W-:Y:S01]  /*2900*/  ULEA UR4, UR4, UR6, 0x3 ;  /* 0x0000000604047291 */ /* 0x000fe2000f8e18ff */
[----:B-1----:R-:W-:-:S04]  /*2910*/  LOP3.LUT R2, R12, UR5, RZ, 0x3c, !PT ;  /* 0x000000050c027c12 */ /* 0x002fc8000f8e3cff */
[----:B------:R-:W-:Y:S01]  /*2920*/  SHF.L.U32 R2, R2, 0x1f, RZ ;  /* 0x0000001f02027819 */ /* 0x000fe200000006ff */
[----:B------:R-:W-:-:S07]  /*2930*/  IMAD.U32 R0, RZ, RZ, UR4 ;  /* 0x00000004ff007e24 */ /* 0x000fce000f8e00ff */
.L_x_45:
[----:B-1----:R1:W2:Y:S02]  /*2940*/  SYNCS.PHASECHK.TRANS64.TRYWAIT P0, [R0+URZ], R2 ;  /* 0x00000002000075a7 */ /* 0x0022a400080011ff */
[----:B--2---:R-:W-:Y:S05]  /*2950*/  @!P0 NANOSLEEP.SYNCS 0x989680 ;  /* 0x009896800000895d */ /* 0x004fea0003900000 */
[----:B------:R-:W2:Y:S02]  /*2960*/  @!P0 SYNCS.PHASECHK.TRANS64 P0, [R0+URZ], R2 ;  /* 0x00000002000085a7 */ /* 0x000ea400080010ff */
[----:B--2---:R-:W-:Y:S05]  /*2970*/  @P0 EXIT ;  /* 0x000000000000094d */ /* 0x004fea0003800000 */
[----:B------:R-:W-:Y:S05]  /*2980*/  BRA `(.L_x_45) ;  /* 0xfffffffc00ec7947 */ /* 0x000fea000383ffff */
.L_x_22:
[----:B------:R-:W-:-:S04]  /*2990*/  UISETP.NE.AND UP0, UPT, UR48, URZ, UPT ;  /* 0x000000ff3000728c */ /* 0x000fc8000bf05270 */
[----:B------:R-:W-:-:S09]  /*29a0*/  UISETP.NE.OR UP0, UPT, UR22, 0x1, UP0 ;  /* 0x000000011600788c */ /* 0x000fd20008705670 */
[----:B------:R-:W-:Y:S05]  /*29b0*/  BRA.U UP0, `(.L_x_46) ;  /* 0x0000000500487547 */ /* 0x000fea000b800000 */
[----:B------:R-:W-:Y:S01]  /*29c0*/  ISETP.GE.U32.AND P2, PT, R0, 0x4, PT ;  /* 0x000000040000780c */ /* 0x000fe20003f46070 */
[----:B------:R-:W-:Y:S01]  /*29d0*/  IMAD.MOV.U32 R12, RZ, RZ, 0x1 ;  /* 0x00000001ff0c7424 */ /* 0x000fe200078e00ff */
[----:B------:R-:W-:Y:S02]  /*29e0*/  CS2R R10, SRZ ;  /* 0x00000000000a7805 */ /* 0x000fe4000001ff00 */
[----:B------:R-:W-:Y:S01]  /*29f0*/  CS2R R8, SRZ ;  /* 0x0000000000087805 */ /* 0x000fe2000001ff00 */
[----:B------:R-:W-:Y:S01]  /*2a00*/  UMOV UR6, 0x400 ;  /* 0x0000040000067882 */ /* 0x000fe20000000000 */
[----:B------:R-:W-:Y:S01]  /*2a10*/  UMOV UR5, URZ ;  /* 0x000000ff00057c82 */ /* 0x000fe20008000000 */
[----:B------:R-:W-:-:S12]  /*2a20*/  ULEA UR6, UR48, UR6, 0x18 ;  /* 0x0000000630067291 */ /* 0x000fd8000f8ec0ff */
.L_x_50:
[----:B------:R-:W-:Y:S02]  /*2a30*/  LEA R2, R8, UR6, 0x3 ;  /* 0x0000000608027c11 */ /* 0x000fe4000f8e18ff */
[----:B------:R-:W-:-:S03]  /*2a40*/  SHF.L.U32 R4, R9, 0x1f, RZ ;  /* 0x0000001f09047819 */ /* 0x000fc600000006ff */
[----:B------:R-:W-:Y:S01]  /*2a50*/  VIADD R5, R2, 0xc0 ;  /* 0x000000c002057836 */ /* 0x000fe20000000000 */
[----:B------:R-:W2:Y:S02]  /*2a60*/  SYNCS.PHASECHK.TRANS64.TRYWAIT P0, [R2+URZ+0xb0], R4 ;  /* 0x0000b004020075a7 */ /* 0x000ea400080011ff */
[----:B--2---:R-:W-:Y:S05]  /*2a70*/  @!P0 BRA `(.L_x_47) ;  /* 0x0000003c00bc8947 */ /* 0x004fea0003800000 */
.L_x_109:
[----:B------:R-:W-:Y:S01]  /*2a80*/  ULEA UR4, UR5, UR6, 0x3 ;  /* 0x0000000605047291 */ /* 0x000fe2000f8e18ff */
[----:B--2---:R-:W-:Y:S01]  /*2a90*/  PRMT R2, RZ, 0x654, R5 ;  /* 0x00000654ff027816 */ /* 0x004fe20000000005 */
[----:B------:R-:W-:Y:S01]  /*2aa0*/  @!P2 IMAD.MOV.U32 R4, RZ, RZ, 0x10 ;  /* 0x00000010ff04a424 */ /* 0x000fe200078e00ff */
[----:B------:R-:W-:Y:S01]  /*2ab0*/  SHF.L.U32 R5, R12, 0x1f, RZ ;  /* 0x0000001f0c057819 */ /* 0x000fe200000006ff */
[----:B------:R-:W-:Y:S01]  /*2ac0*/  UIADD3 UR7, UPT, UPT, UR4, 0x50, URZ ;  /* 0x0000005004077890 */ /* 0x000fe2000fffe0ff */
[----:B------:R2:W-:Y:S05]  /*2ad0*/  SYNCS.ARRIVE.TRANS64.RED.A1T0 RZ, [R2+URZ], RZ ;  /* 0x000000ff02ff79a7 */ /* 0x0005ea00081004ff */
[----:B------:R-:W-:Y:S01]  /*2ae0*/  IMAD.U32 R6, RZ, RZ, UR7 ;  /* 0x00000007ff067e24 */ /* 0x000fe2000f8e00ff */
[----:B------:R-:W3:Y:S04]  /*2af0*/  SYNCS.PHASECHK.TRANS64.TRYWAIT P0, [UR4+0x60], R5 ;  /* 0x00006005ff0075a7 */ /* 0x000ee80008001104 */
[----:B------:R-:W-:Y:S01]  /*2b00*/  PRMT R6, R0, 0x654, R6 ;  /* 0x0000065400067816 */ /* 0x000fe20000000006 */
[----:B--23--:R-:W-:Y:S06]  /*2b10*/  @!P0 BRA `(.L_x_48) ;  /* 0x0000003c00a88947 */ /* 0x00cfec0003800000 */
.L_x_111:
[----:B------:R-:W-:Y:S01]  /*2b20*/  ULEA UR8, UR5, UR6, 0x4 ;  /* 0x0000000605087291 */ /* 0x000fe2000f8e20ff */
[----:B------:R-:W-:Y:S01]  /*2b30*/  SEL R3, R6, R3, !P2 ;  /* 0x0000000306037207 */ /* 0x000fe20005000000 */
[----:B------:R-:W-:Y:S01]  /*2b40*/  UIADD3 UR9, UPT, UPT, UR4, 0x50, URZ ;  /* 0x0000005004097890 */ /* 0x000fe2000fffe0ff */
[----:B--2---:R-:W-:Y:S01]  /*2b50*/  LEA R2, R11, UR6, 0x3 ;  /* 0x000000060b027c11 */ /* 0x004fe2000f8e18ff */
[----:B------:R-:W-:Y:S01]  /*2b60*/  UIADD3 UR8, UPT, UPT, UR8, 0xe0, URZ ;  /* 0x000000e008087890 */ /* 0x000fe2000fffe0ff */
[----:B------:R2:W-:Y:S01]  /*2b70*/  @!P2 SYNCS.ARRIVE.TRANS64.RED RZ, [R3+URZ], R4 ;  /* 0x0000000403ffa9a7 */ /* 0x0005e200080004ff */
[----:B------:R-:W-:Y:S01]  /*2b80*/  UIADD3 UR4, UPT, UPT, UR5, 0x1, URZ ;  /* 0x0000000105047890 */ /* 0x000fe2000fffe0ff */
[----:B------:R-:W-:-:S03]  /*2b90*/  VIADD R8, R8, 0x1 ;  /* 0x0000000108087836 */ /* 0x000fc60000000000 */
[----:B------:R-:W-:Y:S02]  /*2ba0*/  UISETP.NE.AND UP0, UPT, UR4, 0x2, UPT ;  /* 0x000000020400788c */ /* 0x000fe4000bf05270 */
[----:B------:R-:W-:Y:S01]  /*2bb0*/  ISETP.NE.AND P0, PT, R8, 0x2, PT ;  /* 0x000000020800780c */ /* 0x000fe20003f05270 */
[----:B------:R-:W-:Y:S06]  /*2bc0*/  UGETNEXTWORKID.BROADCAST [UR8], [UR9] ;  /* 0x00000000080073ca */ /* 0x000fec0008000100 */
[----:B------:R-:W-:Y:S02]  /*2bd0*/  USEL UR7, URZ, 0x1, UP0 ;  /* 0x00000001ff077887 */ /* 0x000fe40008000000 */
[----:B------:R-:W-:-:S04]  /*2be0*/  USEL UR5, UR4, URZ, UP0 ;  /* 0x000000ff04057287 */ /* 0x000fc80008000000 */
[----:B------:R-:W-:Y:S02]  /*2bf0*/  LOP3.LUT R12, R12, UR7, RZ, 0x3c, !PT ;  /* 0x000000070c0c7c12 */ /* 0x000fe4000f8e3cff */
[----:B--2---:R-:W-:-:S04]  /*2c00*/  SHF.L.U32 R4, R10, 0x1f, RZ ;  /* 0x0000001f0a047819 */ /* 0x004fc800000006ff */
[----:B------:R-:W2:Y:S02]  /*2c10*/  SYNCS.PHASECHK.TRANS64.TRYWAIT P1, [R2+URZ+0x50], R4 ;  /* 0x00005004020075a7 */ /* 0x000ea400080211ff */
[----:B--2---:R-:W-:Y:S05]  /*2c20*/  @!P1 BRA `(.L_x_49) ;  /* 0x0000003c007c9947 */ /* 0x004fea0003800000 */
.L_x_112:
[C---:B--2---:R-:W-:Y:S01]  /*2c30*/  LEA R4, R11.reuse, UR6, 0x4 ;  /* 0x000000060b047c11 */ /* 0x044fe2000f8e20ff */
[----:B------:R-:W-:Y:S01]  /*2c40*/  VIADD R2, R2, 0x60 ;  /* 0x0000006002027836 */ /* 0x000fe20000000000 */
[----:B------:R-:W-:Y:S01]  /*2c50*/  SEL R8, R8, RZ, P0 ;  /* 0x000000ff08087207 */ /* 0x000fe20000000000 */
[----:B------:R-:W-:-:S03]  /*2c60*/  VIADD R11, R11, 0x1 ;  /* 0x000000010b0b7836 */ /* 0x000fc60000000000 */
[----:B------:R-:W2:Y:S01]  /*2c70*/  LDS.128 R4, [R4+0xe0] ;  /* 0x0000e00004047984 */ /* 0x000ea20000000c00 */
[----:B------:R-:W-:Y:S02]  /*2c80*/  PRMT R2, RZ, 0x654, R2 ;  /* 0x00000654ff027816 */ /* 0x000fe40000000002 */
[C---:B------:R-:W-:Y:S01]  /*2c90*/  ISETP.NE.AND P1, PT, R11.reuse, 0x2, PT ;  /* 0x000000020b00780c */ /* 0x040fe20003f25270 */
[----:B------:R-:W-:Y:S01]  /*2ca0*/  @!PT LDS RZ, [RZ] ;  /* 0x00000000fffff984 */ /* 0x000fe20000000800 */
[----:B------:R-:W-:Y:S01]  /*2cb0*/  @!PT LDS RZ, [RZ] ;  /* 0x00000000fffff984 */ /* 0x000fe20000000800 */
[----:B------:R-:W-:Y:S01]  /*2cc0*/  @!PT LDS RZ, [RZ] ;  /* 0x00000000fffff984 */ /* 0x000fe20000000800 */
[----:B------:R-:W-:Y:S01]  /*2cd0*/  @!PT LDS RZ, [RZ] ;  /* 0x00000000fffff984 */ /* 0x000fe20000000800 */
[----:B------:R3:W-:Y:S06]  /*2ce0*/  MEMBAR.ALL.CTA ;  /* 0x0000000000007992 */ /* 0x0007ec0000008000 */
[----:B---3--:R-:W3:Y:S01]  /*2cf0*/  FENCE.VIEW.ASYNC.S ;  /* 0x00000000000073c6 */ /* 0x008ee20000000000 */
[----:B------:R-:W-:Y:S01]  /*2d00*/  SEL R11, R11, RZ, P1 ;  /* 0x000000ff0b0b7207 */ /* 0x000fe20000800000 */
[----:B---3--:R3:W-:Y:S01]  /*2d10*/  SYNCS.ARRIVE.TRANS64.RED.A1T0 RZ, [R2+URZ], RZ ;  /* 0x000000ff02ff79a7 */ /* 0x0087e200081004ff */
[----:B--2---:R-:W-:-:S02]  /*2d20*/  LOP3.LUT P3, RZ, R6, 0x1, RZ, 0xc0, !PT ;  /* 0x0000000106ff7812 */ /* 0x004fc4000786c0ff */
[----:B------:R-:W-:-:S04]  /*2d30*/  SEL R4, RZ, 0x1, P1 ;  /* 0x00000001ff047807 */ /* 0x000fc80000800000 */
[----:B------:R-:W-:Y:S02]  /*2d40*/  LOP3.LUT R10, R10, R4, RZ, 0x3c, !PT ;  /* 0x000000040a0a7212 */ /* 0x000fe400078e3cff */
[----:B---3--:R-:W-:-:S04]  /*2d50*/  SEL R2, RZ, 0x1, P0 ;  /* 0x00000001ff027807 */ /* 0x008fc80000000000 */
[----:B------:R-:W-:Y:S01]  /*2d60*/  LOP3.LUT R9, R9, R2, RZ, 0x3c, !PT ;  /* 0x0000000209097212 */ /* 0x000fe200078e3cff */
[----:B------:R-:W-:Y:S06]  /*2d70*/  @P3 BRA `(.L_x_50) ;  /* 0xfffffffc002c3947 */ /* 0x000fec000383ffff */
[----:B------:R-:W-:Y:S01]  /*2d80*/  ULEA UR4, UR5, UR6, 0x3 ;  /* 0x0000000605047291 */ /* 0x000fe2000f8e18ff */
[----:B------:R-:W-:-:S08]  /*2d90*/  SHF.L.U32 R2, R12, 0x1f, RZ ;  /* 0x0000001f0c027819 */ /* 0x000fd000000006ff */
[----:B------:R-:W2:Y:S02]  /*2da0*/  SYNCS.PHASECHK.TRANS64 P0, [UR4+0x60], R2 ;  /* 0x00006002ff0075a7 */ /* 0x000ea40008001004 */
[----:B--2---:R-:W-:Y:S05]  /*2db0*/  @P0 BRA `(.L_x_51) ;  /* 0x0000000000080947 */ /* 0x004fea0003800000 */
[----:B------:R-:W2:Y:S02]  /*2dc0*/  SYNCS.PHASECHK.TRANS64.TRYWAIT P0, [UR4+0x60], R2 ;  /* 0x00006002ff0075a7 */ /* 0x000ea40008001104 */
[----:B--2---:R-:W-:Y:S05]  /*2dd0*/  @!P0 BRA `(.L_x_52) ;  /* 0x0000003c00248947 */ /* 0x004fea0003800000 */
.L_x_51:
[----:B------:R-:W-:-:S04]  /*2de0*/  UIADD3 UR7, UPT, UPT, UR5, 0x1, URZ ;  /* 0x0000000105077890 */ /* 0x000fc8000fffe0ff */
[----:B------:R-:W-:-:S04]  /*2df0*/  UISETP.NE.AND UP0, UPT, UR7, 0x2, UPT ;  /* 0x000000020700788c */ /* 0x000fc8000bf05270 */
[----:B------:R-:W-:Y:S02]  /*2e00*/  USEL UR8, URZ, 0x1, UP0 ;  /* 0x00000001ff087887 */ /* 0x000fe40008000000 */
[----:B------:R-:W-:-:S04]  /*2e10*/  USEL UR7, UR7, URZ, UP0 ;  /* 0x000000ff07077287 */ /* 0x000fc80008000000 */
[----:B------:R-:W-:Y:S01]  /*2e20*/  ULEA UR7, UR7, UR6, 0x3 ;  /* 0x0000000607077291 */ /* 0x000fe2000f8e18ff */
[----:B--2---:R-:W-:-:S04]  /*2e30*/  LOP3.LUT R2, R12, UR8, RZ, 0x3c, !PT ;  /* 0x000000080c027c12 */ /* 0x004fc8000f8e3cff */
[----:B------:R-:W-:-:S04]  /*2e40*/  SHF.L.U32 R0, R2, 0x1f, RZ ;  /* 0x0000001f02007819 */ /* 0x000fc800000006ff */
[----:B------:R-:W2:Y:S02]  /*2e50*/  SYNCS.PHASECHK.TRANS64 P0, [UR7+0x60], R0 ;  /* 0x00006000ff0075a7 */ /* 0x000ea40008001007 */
[----:B-12---:R-:W-:Y:S05]  /*2e60*/  @P0 EXIT ;  /* 0x000000000000094d */ /* 0x006fea0003800000 */
[----:B------:R-:W-:Y:S02]  /*2e70*/  SHF.L.U32 R2, R2, 0x1f, RZ ;  /* 0x0000001f02027819 */ /* 0x000fe400000006ff */
[----:B------:R-:W-:-:S07]  /*2e80*/  MOV R0, UR7 ;  /* 0x0000000700007c02 */ /* 0x000fce0008000f00 */
.L_x_53:
[----:B-1----:R1:W2:Y:S02]  /*2e90*/  SYNCS.PHASECHK.TRANS64.TRYWAIT P0, [R0+URZ+0x60], R2 ;  /* 0x00006002000075a7 */ /* 0x0022a400080011ff */
[----:B--2---:R-:W-:Y:S05]  /*2ea0*/  @!P0 NANOSLEEP.SYNCS 0x989680 ;  /* 0x009896800000895d */ /* 0x004fea0003900000 */
[----:B------:R-:W2:Y:S02]  /*2eb0*/  @!P0 SYNCS.PHASECHK.TRANS64 P0, [R0+URZ+0x60], R2 ;  /* 0x00006002000085a7 */ /* 0x000ea400080010ff */
[----:B--2---:R-:W-:Y:S05]  /*2ec0*/  @P0 EXIT ;  /* 0x000000000000094d */ /* 0x004fea0003800000 */
[----:B------:R-:W-:Y:S05]  /*2ed0*/  BRA `(.L_x_53) ;  /* 0xfffffffc00ec7947 */ /* 0x000fea000383ffff */
.L_x_46:
[----:B------:R-:W-:Y:S05]  /*2ee0*/  BRA.U UP4, `(.L_x_54) ;  /* 0x0000000d04807547 */ /* 0x000fea000b800000 */
[----:B------:R-:W-:Y:S01]  /*2ef0*/  UMOV UR4, 0x40 ;  /* 0x0000004000047882 */ /* 0x000fe20000000000 */
[----:B------:R-:W-:Y:S01]  /*2f00*/  NOP ;  /* 0x0000000000007918 */ /* 0x000fe20000000000 */
[----:B------:R-:W-:Y:S01]  /*2f10*/  ULEA UR5, UR48, UR4, 0x18 ;  /* 0x0000000430057291 */ /* 0x000fe2000f8ec0ff */
[----:B------:R-:W-:Y:S02]  /*2f20*/  UMOV UR6, 0x400 ;  /* 0x0000040000067882 */ /* 0x000fe40000000000 */
[----:B------:R-:W-:-:S06]  /*2f30*/  ULEA UR6, UR48, UR6, 0x18 ;  /* 0x0000000630067291 */ /* 0x000fcc000f8ec0ff */
[----:B------:R-:W2:Y:S02]  /*2f40*/  LDS.U8 R0, [UR5+0x1c] ;  /* 0x00001c05ff007984 */ /* 0x000ea40008000000 */
[----:B--2---:R-:W-:-:S13]  /*2f50*/  ISETP.NE.AND P0, PT, R0, RZ, PT ;  /* 0x000000ff0000720c */ /* 0x004fda0003f05270 */
[----:B------:R-:W-:Y:S05]  /*2f60*/  @P0 BRA `(.L_x_55) ;  /* 0x0000000000580947 */ /* 0x000fea0003800000 */
[----:B------:R-:W-:-:S13]  /*2f70*/  ELECT P0, URZ, PT ;  /* 0x0000000000ff782f */ /* 0x000fda0003800000 */
[----:B------:R-:W-:Y:S05]  /*2f80*/  @!P0 BRA `(.L_x_56) ;  /* 0x0000000000608947 */ /* 0x000fea0003800000 */
[----:B------:R-:W-:Y:S01]  /*2f90*/  UMOV UR4, 0x10 ;  /* 0x0000001000047882 */ /* 0x000fe20000000000 */
[----:B------:R-:W-:Y:S01]  /*2fa0*/  HFMA2 R0, -RZ, RZ, 0, 5.9604644775390625e-08 ;  /* 0x00000001ff007431 */ /* 0x000fe200000001ff */
[----:B------:R-:W-:-:S03]  /*2fb0*/  MOV R3, 0xffff ;  /* 0x0000ffff00037802 */ /* 0x000fc60000000f00 */
[----:B------:R-:W-:Y:S04]  /*2fc0*/  DEPBAR.LE SB2, 0x36 ;  /* 0x0000ad800000791a */ /* 0x000fe80000000000 */
[----:B------:R-:W2:Y:S02]  /*2fd0*/  UTCATOMSWS.FIND_AND_SET.ALIGN UP0, UR4, UR4 ;  /* 0x00000004000475e3 */ /* 0x000ea40008000800 */
[----:B--2---:R-:W-:Y:S01]  /*2fe0*/  MOV R4, UR4 ;  /* 0x0000000400047c02 */ /* 0x004fe20008000f00 */
[----:B------:R-:W-:Y:S06]  /*2ff0*/  BRA.U UP0, `(.L_x_57) ;  /* 0x0000000100187547 */ /* 0x000fec000b800000 */
.L_x_58:
[----:B------:R-:W-:Y:S05]  /*3000*/  NANOSLEEP 0x64 ;  /* 0x000000640000795d */ /* 0x000fea0003800000 */
[----:B------:R-:W-:-:S05]  /*3010*/  UMOV UR4, 0x10 ;  /* 0x0000001000047882 */ /* 0x000fca0000000000 */
[----:B------:R-:W-:Y:S04]  /*3020*/  DEPBAR.LE SB2, 0x36 ;  /* 0x0000ad800000791a */ /* 0x000fe80000000000 */
[----:B------:R-:W2:Y:S02]  /*3030*/  UTCATOMSWS.FIND_AND_SET.ALIGN UP0, UR4, UR4 ;  /* 0x00000004000475e3 */ /* 0x000ea40008000800 */
[----:B--2---:R-:W-:Y:S01]  /*3040*/  MOV R4, UR4 ;  /* 0x0000000400047c02 */ /* 0x004fe20008000f00 */
[----:B------:R-:W-:Y:S05]  /*3050*/  BRA.U !UP0, `(.L_x_58) ;  /* 0xfffffffd08e87547 */ /* 0x000fea000b83ffff */
.L_x_57:
[-C--:B------:R-:W-:Y:S02]  /*3060*/  SHF.L.U32 R3, R3, R4.reuse, RZ ;  /* 0x0000000403037219 */ /* 0x080fe400000006ff */
[----:B------:R-:W-:Y:S01]  /*3070*/  SHF.L.U32 R0, R0, R4, RZ ;  /* 0x0000000400007219 */ /* 0x000fe200000006ff */
[----:B------:R-:W-:Y:S02]  /*3080*/  IMAD.SHL.U32 R4, R4, 0x20, RZ ;  /* 0x0000002004047824 */ /* 0x000fe400078e00ff */
[----:B------:R2:W-:Y:S04]  /*3090*/  ATOMS.OR RZ, [UR5+0x14], R3 ;  /* 0x00001403ffff798c */ /* 0x0005e8000b000005 */
[----:B------:R2:W-:Y:S04]  /*30a0*/  ATOMS.OR RZ, [UR5+0x18], R0 ;  /* 0x00001800ffff798c */ /* 0x0005e8000b000005 */
[----:B------:R2:W-:Y:S01]  /*30b0*/  STS [UR6+0x100], R4 ;  /* 0x00010004ff007988 */ /* 0x0005e20008000806 */
[----:B------:R-:W-:Y:S05]  /*30c0*/  BRA `(.L_x_56) ;  /* 0x0000000000107947 */ /* 0x000fea0003800000 */
.L_x_55:
[----:B------:R-:W-:Y:S02]  /*30d0*/  MOV R0, 0xffffffff ;  /* 0xffffffff00007802 */ /* 0x000fe40000000f00 */
[----:B------:R-:W-:-:S03]  /*30e0*/  MOV R4, 0x3110 ;  /* 0x0000311000047802 */ /* 0x000fc60000000f00 */
[----:B------:R2:W-:Y:S04]  /*30f0*/  STS [UR6+0x100], R0 ;  /* 0x00010000ff007988 */ /* 0x0005e80008000806 */
[----:B-12--5:R-:W-:Y:S05]  /*3100*/  CALL.REL.NOINC `($__internal_1_$__cuda_sm10x_tcgen05_guardrail_trap_phase_invalid_during_alloc) ;  /* 0x0000003c00a47944 */ /* 0x026fea0003c00000 */
.L_x_56:
[----:B------:R-:W-:Y:S05]  /*3110*/  WARPSYNC.ALL ;  /* 0x0000000000007948 */ /* 0x000fea0003800000 */
[----:B------:R-:W3:Y:S01]  /*3120*/  S2UR UR4, SR_CgaCtaId ;  /* 0x00000000000479c3 */ /* 0x000ee20000008800 */
[----:B------:R-:W-:Y:S01]  /*3130*/  UMOV UR13, 0x400 ;  /* 0x00000400000d7882 */ /* 0x000fe20000000000 */
[----:B------:R-:W-:-:S06]  /*3140*/  NOP ;  /* 0x0000000000007918 */ /* 0x000fcc0000000000 */
[----:B------:R-:W-:Y:S06]  /*3150*/  BAR.ARV 0x6, 0xa0 ;  /* 0x0182800000007b1d */ /* 0x000fec0000002000 */
[----:B------:R-:W4:Y:S01]  /*3160*/  LDCU UR5, c[0x0][0x38c] ;  /* 0x00007180ff0577ac */ /* 0x000f220008000800 */
[----:B------:R-:W-:Y:S01]  /*3170*/  LOP3.LUT R2, R2, 0xffff, RZ, 0xc0, !PT ;  /* 0x0000ffff02027812 */ /* 0x000fe200078ec0ff */
[----:B------:R-:W-:Y:S01]  /*3180*/  IMAD.MOV.U32 R11, RZ, RZ, 0x1 ;  /* 0x00000001ff0b7424 */ /* 0x000fe200078e00ff */
[----:B------:R-:W-:Y:S01]  /*3190*/  CS2R R8, SRZ ;  /* 0x0000000000087805 */ /* 0x000fe2000001ff00 */
[----:B------:R-:W1:Y:S01]  /*31a0*/  LDCU UR8, c[0x0][0x38c] ;  /* 0x00007180ff0877ac */ /* 0x000e620008000800 */
[----:B------:R-:W-:Y:S01]  /*31b0*/  R2UR UR15, R2 ;  /* 0x00000000020f72ca */ /* 0x000fe200000e0000 */
[----:B------:R-:W-:Y:S01]  /*31c0*/  IMAD.MOV.U32 R10, RZ, RZ, RZ ;  /* 0x000000ffff0a7224 */ /* 0x000fe200078e00ff */
[----:B------:R-:W-:Y:S01]  /*31d0*/  UMOV UR18, URZ ;  /* 0x000000ff00127c82 */ /* 0x000fe20008000000 */
[----:B------:R-:W-:Y:S01]  /*31e0*/  UMOV UR10, URZ ;  /* 0x000000ff000a7c82 */ /* 0x000fe20008000000 */
[----:B---3--:R-:W-:Y:S01]  /*31f0*/  ULEA UR13, UR4, UR13, 0x18 ;  /* 0x0000000d040d7291 */ /* 0x008fe2000f8ec0ff */
[----:B------:R-:W-:Y:S01]  /*3200*/  UMOV UR20, 0x0 ;  /* 0x0000000000147882 */ /* 0x000fe20000000000 */
[----:B------:R-:W-:-:S02]  /*3210*/  UMOV UR21, 0x4100010 ;  /* 0x0410001000157882 */ /* 0x000fc40000000000 */
[----:B------:R-:W-:Y:S02]  /*3220*/  UIADD3 UR6, UPT, UPT, UR13, 0x2400, URZ ;  /* 0x000024000d067890 */ /* 0x000fe4000fffe0ff */
[----:B------:R-:W-:Y:S02]  /*3230*/  UIADD3 UR7, UPT, UPT, UR13, 0x3c00, URZ ;  /* 0x00003c000d077890 */ /* 0x000fe4000fffe0ff */
[----:B----4-:R-:W-:Y:S01]  /*3240*/  UIADD3 UR5, UPT, UPT, UR5, 0x1f, URZ ;  /* 0x0000001f05057890 */ /* 0x010fe2000fffe0ff */
[----:B--2---:R-:W2:Y:S01]  /*3250*/  LDS R0, [UR13+0x100] ;  /* 0x0001000dff007984 */ /* 0x004ea20008000800 */
[----:B------:R-:W-:Y:S02]  /*3260*/  USHF.R.U32.HI UR6, URZ, 0x4, UR6 ;  /* 0x00000004ff067899 */ /* 0x000fe40008011606 */
[----:B------:R-:W-:Y:S02]  /*3270*/  USHF.R.S32.HI UR4, URZ, 0x1f, UR5 ;  /* 0x0000001fff047899 */ /* 0x000fe40008011405 */
[----:B------:R-:W-:-:S02]  /*3280*/  ULOP3.LUT UR6, UR6, 0x3fff, URZ, 0xc0, !UPT ;  /* 0x00003fff06067892 */ /* 0x000fc4000f8ec0ff */
[----:B------:R-:W-:Y:S02]  /*3290*/  ULEA.HI UR4, UR4, UR5, URZ, 0x5 ;  /* 0x0000000504047291 */ /* 0x000fe4000f8f28ff */
[----:B------:R-:W-:Y:S02]  /*32a0*/  USHF.R.U32.HI UR5, URZ, 0x4, UR7 ;  /* 0x00000004ff057899 */ /* 0x000fe40008011607 */
[----:B------:R-:W-:Y:S02]  /*32b0*/  USHF.R.S32.HI UR22, URZ, 0x5, UR4 ;  /* 0x00000005ff167899 */ /* 0x000fe40008011404 */
[----:B------:R-:W-:Y:S02]  /*32c0*/  ULOP3.LUT UR5, UR5, 0x3fff, URZ, 0xc0, !UPT ;  /* 0x00003fff05057892 */ /* 0x000fe4000f8ec0ff */
[----:B------:R-:W-:Y:S02]  /*32d0*/  UISETP.LT.AND UP0, UPT, UR22, 0x1, UPT ;  /* 0x000000011600788c */ /* 0x000fe4000bf01270 */
[----:B------:R-:W-:-:S02]  /*32e0*/  ULOP3.LUT UR16, UR6, 0x10000, URZ, 0xfc, !UPT ;  /* 0x0001000006107892 */ /* 0x000fc4000f8efcff */
[----:B------:R-:W-:Y:S02]  /*32f0*/  USEL UR23, UR22, 0x1, !UP0 ;  /* 0x0000000116177887 */ /* 0x000fe4000c000000 */
[----:B------:R-:W-:Y:S02]  /*3300*/  ULOP3.LUT UR17, UR5, 0x10000, URZ, 0xfc, !UPT ;  /* 0x0001000005117892 */ /* 0x000fe4000f8efcff */
[----:B------:R-:W-:Y:S02]  /*3310*/  UIADD3 UR23, UPT, UPT, -UR23, URZ, URZ ;  /* 0x000000ff17177290 */ /* 0x000fe4000fffe1ff */
[----:B-1----:R-:W-:Y:S01]  /*3320*/  UISETP.GE.AND UP4, UPT, UR8, 0x1, UPT ;  /* 0x000000010800788c */ /* 0x002fe2000bf86270 */
[----:B--2---:R-:W-:-:S15]  /*3330*/  R2UR UR24, R0 ;  /* 0x00000000001872ca */ /* 0x004fde00000e0000 */
.L_x_65:
[----:B------:R-:W-:Y:S02]  /*3340*/  LEA R0, R10, UR13, 0x3 ;  /* 0x0000000d0a007c11 */ /* 0x000fe4000f8e18ff */
[----:B------:R-:W-:Y:S02]  /*3350*/  SHF.L.U32 R2, R9, 0x1f, RZ ;  /* 0x0000001f09027819 */ /* 0x000fe400000006ff */
[----:B------:R-:W-:Y:S01]  /*3360*/  PLOP3.LUT P0, PT, PT, PT, UP4, 0x80, 0x8 ;  /* 0x000000000008781c */ /* 0x000fe20003f0f048 */
[----:B------:R-:W-:Y:S01]  /*3370*/  VIADD R3, R0, 0x60 ;  /* 0x0000006000037836 */ /* 0x000fe20000000000 */
[----:B-1----:R-:W1:Y:S02]  /*3380*/  SYNCS.PHASECHK.TRANS64.TRYWAIT P1, [R0+URZ+0x50], R2 ;  /* 0x00005002000075a7 */ /* 0x002e6400080211ff */
[----:B-1-3--:R-:W-:Y:S09]  /*3390*/  @!P1 BRA `(.L_x_59) ;  /* 0x0000003400cc9947 */ /* 0x00aff20003800000 */
.L_x_114:
[----:B------:R-:W-:Y:S01]  /*33a0*/  LEA R4, R10, UR13, 0x4 ;  /* 0x0000000d0a047c11 */ /* 0x000fe2000f8e20ff */
[----:B------:R-:W-:Y:S01]  /*33b0*/  @UP4 ULEA UR4, UR10, UR13, 0x3 ;  /* 0x0000000d0a044291 */ /* 0x000fe2000f8e18ff */
[----:B------:R-:W-:Y:S01]  /*33c0*/  PLOP3.LUT P2, PT, PT, PT, PT, 0x80, 0x8 ;  /* 0x000000000008781c */ /* 0x000fe20003f4f070 */
[----:B------:R-:W-:Y:S01]  /*33d0*/  ULEA UR19, UR18, UR13, 0x3 ;  /* 0x0000000d12137291 */ /* 0x000fe2000f8e18ff */
[----:B------:R-:W-:Y:S02]  /*33e0*/  PRMT R3, RZ, 0x654, R3 ;  /* 0x00000654ff037816 */ /* 0x000fe40000000003 */
[----:B------:R-:W2:Y:S01]  /*33f0*/  LDS.128 R4, [R4+0xe0] ;  /* 0x0000e00004047984 */ /* 0x000ea20000000c00 */
[----:B-1----:R-:W-:Y:S02]  /*3400*/  @P0 SHF.L.U32 R2, R8, 0x1f, RZ ;  /* 0x0000001f08020819 */ /* 0x002fe400000006ff */
[----:B------:R-:W-:Y:S01]  /*3410*/  SHF.L.U32 R0, R11, 0x1f, RZ ;  /* 0x0000001f0b007819 */ /* 0x000fe200000006ff */
[----:B------:R-:W-:Y:S01]  /*3420*/  @!PT LDS RZ, [RZ] ;  /* 0x00000000fffff984 */ /* 0x000fe20000000800 */
[----:B------:R-:W-:Y:S01]  /*3430*/  @!PT LDS RZ, [RZ] ;  /* 0x00000000fffff984 */ /* 0x000fe20000000800 */
[----:B------:R-:W-:Y:S01]  /*3440*/  @!PT LDS RZ, [RZ] ;  /* 0x00000000fffff984 */ /* 0x000fe20000000800 */
[----:B------:R-:W-:Y:S01]  /*3450*/  @!PT LDS RZ, [RZ] ;  /* 0x00000000fffff984 */ /* 0x000fe20000000800 */
[----:B------:R1:W-:Y:S06]  /*3460*/  MEMBAR.ALL.CTA ;  /* 0x0000000000007992 */ /* 0x0003ec0000008000 */
[----:B-1----:R-:W1:Y:S02]  /*3470*/  FENCE.VIEW.ASYNC.S ;  /* 0x00000000000073c6 */ /* 0x002e640000000000 */
[----:B-1----:R1:W-:Y:S01]  /*3480*/  SYNCS.ARRIVE.TRANS64.RED.A1T0 RZ, [R3+URZ], RZ ;  /* 0x000000ff03ff79a7 */ /* 0x0023e200081004ff */
[----:B------:R1:W3:Y:S01]  /*3490*/  @P0 SYNCS.PHASECHK.TRANS64.TRYWAIT P2, [UR4], R2 ;  /* 0x00000002ff0005a7 */ /* 0x0002e20008041104 */
[----:B--2---:R-:W-:Y:S01]  /*34a0*/  LOP3.LUT P1, RZ, R6, 0x1, RZ, 0xc0, !PT ;  /* 0x0000000106ff7812 */ /* 0x004fe2000782c0ff */
[----:B------:R-:W2:Y:S02]  /*34b0*/  SYNCS.PHASECHK.TRANS64.TRYWAIT P0, [UR19+0x90], R0 ;  /* 0x00009000ff0075a7 */ /* 0x000ea40008001113 */
[----:B-123--:R-:W-:Y:S10]  /*34c0*/  @!P0 BRA `(.L_x_60) ;  /* 0x0000003400948947 */ /* 0x00eff40003800000 */
.L_x_116:
[----:B------:R-:W-:Y:S01]  /*34d0*/  IADD3 R10, PT, PT, R10, 0x1, RZ ;  /* 0x000000010a0a7810 */ /* 0x000fe20007ffe0ff */
[----:B------:R-:W-:Y:S06]  /*34e0*/  BRA.U !UP4, `(.L_x_61) ;  /* 0x000000010ca07547 */ /* 0x000fec000b800000 */
[----:B------:R-:W-:Y:S02]  /*34f0*/  ULEA.HI UR4, UR18, UR18, URZ, 0x1 ;  /* 0x0000001212047291 */ /* 0x000fe4000f8f08ff */
[----:B------:R-:W-:Y:S02]  /*3500*/  UPLOP3.LUT UP2, UPT, UPT, UPT, UPT, 0x40, 0x4 ;  /* 0x000000000004789c */ /* 0x000fe40003f4e870 */
[----:B------:R-:W-:Y:S02]  /*3510*/  USHF.L.U32 UR5, UR4, 0x5, URZ ;  /* 0x0000000504057899 */ /* 0x000fe400080006ff */
[----:B------:R-:W-:Y:S02]  /*3520*/  ULOP3.LUT UR14, UR4, 0xffe, URZ, 0xc0, !UPT ;  /* 0x00000ffe040e7892 */ /* 0x000fe4000f8ec0ff */
[----:B------:R-:W-:Y:S02]  /*3530*/  ULOP3.LUT UR4, UR5, 0xffffffc0, URZ, 0xc0, !UPT ;  /* 0xffffffc005047892 */ /* 0x000fe4000f8ec0ff */
[----:B------:R-:W-:-:S02]  /*3540*/  UIADD3 UR14, UPT, UPT, -UR14, UR18, URZ ;  /* 0x000000120e0e7290 */ /* 0x000fc4000fffe1ff */
[----:B------:R-:W-:Y:S01]  /*3550*/  UIADD3 UR4, UPT, UPT, UR24, UR4, URZ ;  /* 0x0000000418047290 */ /* 0x000fe2000fffe0ff */
[----:B------:R-:W-:Y:S01]  /*3560*/  UMOV UR12, UR23 ;  /* 0x00000017000c7c82 */ /* 0x000fe20008000000 */
[----:B------:R-:W-:Y:S02]  /*3570*/  UMOV UR11, UR22 ;  /* 0x00000016000b7c82 */ /* 0x000fe40008000000 */
[----:B------:R-:W-:Y:S01]  /*3580*/  ULEA UR14, UR14, UR4, 0x14 ;  /* 0x000000040e0e7291 */ /* 0x000fe2000f8ea0ff */
[----:B------:R-:W-:-:S11]  /*3590*/  UMOV UR5, UR10 ;  /* 0x0000000a00057c82 */ /* 0x000fd60008000000 */
.L_x_64:
[----:B------:R-:W-:Y:S02]  /*35a0*/  UIADD3 UR12, UPT, UPT, UR12, 0x1, URZ ;  /* 0x000000010c0c7890 */ /* 0x000fe4000fffe0ff */
[----:B--2---:R-:W-:Y:S02]  /*35b0*/  ULEA UR6, UR5, UR13, 0x3 ;  /* 0x0000000d05067291 */ /* 0x004fe4000f8e18ff */
[----:B------:R-:W-:Y:S01]  /*35c0*/  UISETP.NE.AND UP3, UPT, UR12, URZ, UPT ;  /* 0x000000ff0c00728c */ /* 0x000fe2000bf65270 */
[----:B---3--:R-:W-:Y:S10]  /*35d0*/  @P2 BRA `(.L_x_62) ;  /* 0x00000000000c2947 */ /* 0x008ff40003800000 */
[----:B-1----:R-:W-:Y:S04]  /*35e0*/  SHF.L.U32 R2, R8, 0x1f, RZ ;  /* 0x0000001f08027819 */ /* 0x002fe800000006ff */
[----:B------:R-:W1:Y:S02]  /*35f0*/  SYNCS.PHASECHK.TRANS64.TRYWAIT P0, [UR6], R2 ;  /* 0x00000002ff0075a7 */ /* 0x000e640008001106 */
[----:B-1----:R-:W-:Y:S05]  /*3600*/  @!P0 BRA `(.L_x_63) ;  /* 0x00000034005c8947 */ /* 0x002fea0003800000 */
.L_x_62:
[----:B------:R-:W-:Y:S01]  /*3610*/  UISETP.NE.AND UP0, UPT, UR11, 0x1, UPT ;  /* 0x000000010b00788c */ /* 0x000fe2000bf05270 */
[----:B------:R-:W-:Y:S01]  /*3620*/  PLOP3.LUT P2, PT, PT, PT, PT, 0x80, 0x8 ;  /* 0x000000000008781c */ /* 0x000fe20003f4f070 */
[----:B------:R-:W-:Y:S02]  /*3630*/  UIADD3 UR4, UPT, UPT, UR5, 0x1, URZ ;  /* 0x0000000105047890 */ /* 0x000fe4000fffe0ff */
[----:B------:R-:W-:Y:S02]  /*3640*/  ULEA UR8, UR5, UR17, 0x7 ;  /* 0x0000001105087291 */ /* 0x000fe4000f8e38ff */
[----:B------:R-:W-:Y:S01]  /*3650*/  UISETP.NE.AND UP1, UPT, UR4, 0x3, UPT ;  /* 0x000000030400788c */ /* 0x000fe2000bf25270 */
[----:B------:R-:W-:Y:S01]  /*3660*/  PLOP3.LUT P0, PT, PT, PT, UP0, 0x80, 0x8 ;  /* 0x000000000008781c */ /* 0x000fe20003f0f008 */
[----:B------:R-:W-:Y:S02]  /*3670*/  UIADD3 UR11, UPT, UPT, UR11, -0x1, URZ ;  /* 0xffffffff0b0b7890 */ /* 0x000fe4000fffe0ff */
[----:B------:R-:W-:Y:S02]  /*3680*/  USEL UR7, URZ, 0x1, UP1 ;  /* 0x00000001ff077887 */ /* 0x000fe40008800000 */
[----:B------:R-:W-:Y:S01]  /*3690*/  USEL UR10, UR4, URZ, UP1 ;  /* 0x000000ff040a7287 */ /* 0x000fe20008800000 */
[----:B------:R-:W-:Y:S03]  /*36a0*/  UMOV UR9, 0xc0004010 ;  /* 0xc000401000097882 */ /* 0x000fe60000000000 */
[----:B------:R-:W-:Y:S01]  /*36b0*/  @UP0 ULEA UR4, UR10, UR13, 0x3 ;  /* 0x0000000d0a040291 */ /* 0x000fe2000f8e18ff */
[----:B------:R-:W-:Y:S01]  /*36c0*/  LOP3.LUT R8, R8, UR7, RZ, 0x3c, !PT ;  /* 0x0000000708087c12 */ /* 0x000fe2000f8e3cff */
[----:B------:R-:W-:Y:S03]  /*36d0*/  UMOV UR7, 0xc0004010 ;  /* 0xc000401000077882 */ /* 0x000fe60000000000 */
[----:B-1----:R-:W-:Y:S04]  /*36e0*/  @P0 SHF.L.U32 R0, R8, 0x1f, RZ ;  /* 0x0000001f08000819 */ /* 0x002fe800000006ff */
[----:B------:R2:W3:Y:S01]  /*36f0*/  @P0 SYNCS.PHASECHK.TRANS64.TRYWAIT P2, [UR4], R0 ;  /* 0x00000000ff0005a7 */ /* 0x0004e20008041104 */
[----:B------:R-:W-:Y:S02]  /*3700*/  UIADD3 UR4, UPT, UPT, UR6, 0x18, URZ ;  /* 0x0000001806047890 */ /* 0x000fe4000fffe0ff */
[----:B------:R-:W-:Y:S03]  /*3710*/  ULEA UR6, UR5, UR16, 0x7 ;  /* 0x0000001005067291 */ /* 0x000fe6000f8e38ff */
[----:B------:R-:W-:Y:S06]  /*3720*/  UMOV UR5, UR10 ;  /* 0x0000000a00057c82 */ /* 0x000fec0008000000 */
[----:B------:R2:W-:Y:S01]  /*3730*/  UTCQMMA gdesc[UR6], gdesc[UR8], tmem[UR14], tmem[UR20], idesc[UR21], UP2 ;  /* 0x00ff1408060075ea */ /* 0x0005e2000900030e */
[----:B------:R-:W-:Y:S01]  /*3740*/  UPLOP3.LUT UP2, UPT, UPT, UPT, UPT, 0x80, 0x8 ;  /* 0x000000000008789c */ /* 0x000fe20003f4f070 */
[----:B------:R2:W-:Y:S01]  /*3750*/  UTCBAR.MULTICAST [UR4], URZ, UR15 ;  /* 0x000000ff040073e9 */ /* 0x0005e2000800080f */
[----:B------:R-:W-:Y:S09]  /*3760*/  BRA.U UP3, `(.L_x_64) ;  /* 0xfffffffd038c7547 */ /* 0x000ff2000b83ffff */
.L_x_61:
[----:B--2---:R-:W-:Y:S01]  /*3770*/  UIADD3 UR4, UPT, UPT, UR18, 0x1, URZ ;  /* 0x0000000112047890 */ /* 0x004fe2000fffe0ff */
[C---:B------:R-:W-:Y:S01]  /*3780*/  ISETP.NE.AND P0, PT, R10.reuse, 0x2, PT ;  /* 0x000000020a00780c */ /* 0x040fe20003f05270 */
[----:B------:R-:W-:Y:S02]  /*3790*/  UIADD3 UR5, UPT, UPT, UR19, 0x70, URZ ;  /* 0x0000007013057890 */ /* 0x000fe4000fffe0ff */
[----:B------:R-:W-:Y:S01]  /*37a0*/  UISETP.NE.AND UP0, UPT, UR4, 0x4, UPT ;  /* 0x000000040400788c */ /* 0x000fe2000bf05270 */
[----:B-1----:R-:W-:Y:S02]  /*37b0*/  SEL R0, RZ, 0x1, P0 ;  /* 0x00000001ff007807 */ /* 0x002fe40000000000 */
[----:B------:R-:W-:Y:S01]  /*37c0*/  SEL R10, R10, RZ, P0 ;  /* 0x000000ff0a0a7207 */ /* 0x000fe20000000000 */
[----:B------:R-:W-:Y:S01]  /*37d0*/  USEL UR6, URZ, 0x1, UP0 ;  /* 0x00000001ff067887 */ /* 0x000fe20008000000 */
[----:B------:R-:W-:Y:S01]  /*37e0*/  LOP3.LUT R9, R9, R0, RZ, 0x3c, !PT ;  /* 0x0000000009097212 */ /* 0x000fe200078e3cff */
[----:B------:R-:W-:Y:S01]  /*37f0*/  USEL UR18, UR4, URZ, UP0 ;  /* 0x000000ff04127287 */ /* 0x000fe20008000000 */
[----:B------:R1:W-:Y:S03]  /*3800*/  UTCBAR [UR5], URZ ;  /* 0x000000ff050073e9 */ /* 0x0003e600080000ff */
[----:B------:R-:W-:Y:S01]  /*3810*/  LOP3.LUT R11, R11, UR6, RZ, 0x3c, !PT ;  /* 0x000000060b0b7c12 */ /* 0x000fe2000f8e3cff */
[----:B------:R-:W-:Y:S07]  /*3820*/  @P1 BRA `(.L_x_65) ;  /* 0xfffffff800c41947 */ /* 0x000fee000383ffff */
[----:B------:R-:W2:Y:S01]  /*3830*/  S2UR UR8, SR_CgaCtaId ;  /* 0x00000000000879c3 */ /* 0x000ea20000008800 */
[----:B------:R-:W-:Y:S01]  /*3840*/  ELECT P0, URZ, PT ;  /* 0x0000000000ff782f */ /* 0x000fe20003800000 */
[----:B------:R-:W-:Y:S01]  /*3850*/  IMAD.MOV.U32 R0, RZ, RZ, 0x1 ;  /* 0x00000001ff007424 */ /* 0x000fe200078e00ff */
[----:B------:R-:W-:Y:S01]  /*3860*/  UIADD3 UR13, UPT, UPT, UR13, 0x90, URZ ;  /* 0x000000900d0d7890 */ /* 0x000fe2000fffe0ff */
[----:B------:R-:W-:Y:S01]  /*3870*/  SHF.L.U32 R2, R11, 0x1f, RZ ;  /* 0x0000001f0b027819 */ /* 0x000fe200000006ff */
[----:B------:R-:W-:-:S03]  /*3880*/  UMOV UR4, 0x40 ;  /* 0x0000004000047882 */ /* 0x000fc60000000000 */
[----:B------:R-:W-:Y:S01]  /*3890*/  UVIRTCOUNT.DEALLOC.SMPOOL 0x80 ;  /* 0x000000800000784c */ /* 0x000fe20000000000 */
[----:B--2---:R-:W-:Y:S02]  /*38a0*/  ULEA UR8, UR8, UR4, 0x18 ;  /* 0x0000000408087291 */ /* 0x004fe4000f8ec0ff */
[----:B------:R-:W-:-:S07]  /*38b0*/  ULEA UR4, UR18, UR13, 0x3 ;  /* 0x0000000d12047291 */ /* 0x000fce000f8e18ff */
[----:B------:R2:W-:Y:S02]  /*38c0*/  @P0 STS.U8 [UR8+0x1c], R0 ;  /* 0x00001c00ff000988 */ /* 0x0005e40008000008 */
[----:B------:R-:W4:Y:S02]  /*38d0*/  SYNCS.PHASECHK.TRANS64.TRYWAIT P0, [UR4], R2 ;  /* 0x00000002ff0075a7 */ /* 0x000f240008001104 */
[----:B--2-4-:R-:W-:Y:S05]  /*38e0*/  @!P0 BRA `(.L_x_66) ;  /* 0x0000003000bc8947 */ /* 0x014fea0003800000 */
.L_x_119:
[----:B------:R-:W-:-:S04]  /*38f0*/  UIADD3 UR4, UPT, UPT, UR18, 0x1, URZ ;  /* 0x0000000112047890 */ /* 0x000fc8000fffe0ff */
[----:B------:R-:W-:-:S04]  /*3900*/  UISETP.NE.AND UP0, UPT, UR4, 0x4, UPT ;  /* 0x000000040400788c */ /* 0x000fc8000bf05270 */
[----:B------:R-:W-:Y:S02]  /*3910*/  USEL UR6, URZ, 0x1, UP0 ;  /* 0x00000001ff067887 */ /* 0x000fe40008000000 */
[----:B------:R-:W-:-:S04]  /*3920*/  USEL UR4, UR4, URZ, UP0 ;  /* 0x000000ff04047287 */ /* 0x000fc80008000000 */
[----:B-1----:R-:W-:Y:S01]  /*3930*/  ULEA UR5, UR4, UR13, 0x3 ;  /* 0x0000000d04057291 */ /* 0x002fe2000f8e18ff */
[----:B--2---:R-:W-:-:S04]  /*3940*/  LOP3.LUT R2, R11, UR6, RZ, 0x3c, !PT ;  /* 0x000000060b027c12 */ /* 0x004fc8000f8e3cff */
[----:B------:R-:W-:-:S04]  /*3950*/  SHF.L.U32 R3, R2, 0x1f, RZ ;  /* 0x0000001f02037819 */ /* 0x000fc800000006ff */
[----:B------:R-:W1:Y:S02]  /*3960*/  SYNCS.PHASECHK.TRANS64.TRYWAIT P0, [UR5], R3 ;  /* 0x00000003ff0075a7 */ /* 0x000e640008001105 */
[----:B-1----:R-:W-:Y:S05]  /*3970*/  @!P0 BRA `(.L_x_67) ;  /* 0x0000003000b08947 */ /* 0x002fea0003800000 */
.L_x_121:
        /* <DEDUP_REMOVED lines=9> */
.L_x_123:
[----:B------:R-:W-:-:S04]  /*3a10*/  UIADD3 UR4, UPT, UPT, UR4, 0x1, URZ ;  /* 0x0000000104047890 */ /* 0x000fc8000fffe0ff */
[----:B------:R-:W-:-:S04]  /*3a20*/  UISETP.NE.AND UP0, UPT, UR4, 0x4, UPT ;  /* 0x000000040400788c */ /* 0x000fc8000bf05270 */
[----:B------:R-:W-:Y:S02]  /*3a30*/  USEL UR5, URZ, 0x1, UP0 ;  /* 0x00000001ff057887 */ /* 0x000fe40008000000 */
[----:B------:R-:W-:-:S04]  /*3a40*/  USEL UR4, UR4, URZ, UP0 ;  /* 0x000000ff04047287 */ /* 0x000fc80008000000 */
[----:B------:R-:W-:Y:S01]  /*3a50*/  ULEA UR4, UR4, UR13, 0x3 ;  /* 0x0000000d04047291 */ /* 0x000fe2000f8e18ff */
[----:B------:R-:W-:-:S04]  /*3a60*/  LOP3.LUT R2, R2, UR5, RZ, 0x3c, !PT ;  /* 0x0000000502027c12 */ /* 0x000fc8000f8e3cff */
[----:B------:R-:W-:-:S04]  /*3a70*/  SHF.L.U32 R2, R2, 0x1f, RZ ;  /* 0x0000001f02027819 */ /* 0x000fc800000006ff */
[----:B------:R-:W2:Y:S02]  /*3a80*/  SYNCS.PHASECHK.TRANS64.TRYWAIT P0, [UR4], R2 ;  /* 0x00000002ff0075a7 */ /* 0x000ea40008001104 */
[----:B--2---:R-:W-:Y:S05]  /*3a90*/  @!P0 BRA `(.L_x_69) ;  /* 0x0000003000988947 */ /* 0x004fea0003800000 */
.L_x_125:
[----:B------:R-:W-:Y:S01]  /*3aa0*/  NOP ;  /* 0x0000000000007918 */ /* 0x000fe20000000000 */
[----:B-1----:R-:W1:Y:S01]  /*3ab0*/  LDS R0, [UR8+0x14] ;  /* 0x00001408ff007984 */ /* 0x002e620008000800 */
[----:B------:R-:W-:Y:S01]  /*3ac0*/  ULOP3.LUT UR4, UR24, 0xffff, URZ, 0xc0, !UPT ;  /* 0x0000ffff18047892 */ /* 0x000fe2000f8ec0ff */
[----:B------:R-:W-:Y:S01]  /*3ad0*/  UMOV UR5, 0xffff ;  /* 0x0000ffff00057882 */ /* 0x000fe20000000000 */
[----:B------:R-:W-:Y:S02]  /*3ae0*/  UMOV UR6, 0x1 ;  /* 0x0000000100067882 */ /* 0x000fe40000000000 */
[----:B------:R-:W-:-:S04]  /*3af0*/  USHF.R.U32.HI UR4, URZ, 0x5, UR4 ;  /* 0x00000005ff047899 */ /* 0x000fc80008011604 */
[----:B------:R-:W-:Y:S02]  /*3b00*/  USHF.L.U32 UR5, UR5, UR4, URZ ;  /* 0x0000000405057299 */ /* 0x000fe400080006ff */
[----:B------:R-:W-:-:S04]  /*3b10*/  USHF.L.U32 UR4, UR6, UR4, URZ ;  /* 0x0000000406047299 */ /* 0x000fc800080006ff */
[----:B-1----:R-:W-:-:S04]  /*3b20*/  LOP3.LUT R0, R0, UR5, RZ, 0xc0, !PT ;  /* 0x0000000500007c12 */ /* 0x002fc8000f8ec0ff */
[----:B------:R-:W-:-:S13]  /*3b30*/  ISETP.NE.AND P0, PT, R0, UR5, PT ;  /* 0x0000000500007c0c */ /* 0x000fda000bf05270 */
[----:B------:R-:W-:Y:S05]  /*3b40*/  @P0 BRA `(.L_x_70) ;  /* 0x0000000000580947 */ /* 0x000fea0003800000 */
[----:B------:R-:W1:Y:S02]  /*3b50*/  LDS R0, [UR8+0x18] ;  /* 0x00001808ff007984 */ /* 0x000e640008000800 */
[----:B-1----:R-:W-:-:S04]  /*3b60*/  LOP3.LUT R0, R0, UR4, RZ, 0xc0, !PT ;  /* 0x0000000400007c12 */ /* 0x002fc8000f8ec0ff */
[----:B------:R-:W-:-:S13]  /*3b70*/  ISETP.NE.AND P0, PT, R0, UR4, PT ;  /* 0x0000000400007c0c */ /* 0x000fda000bf05270 */
[----:B------:R-:W-:Y:S05]  /*3b80*/  @P0 BRA `(.L_x_71) ;  /* 0x00000000003c0947 */ /* 0x000fea0003800000 */
[----:B------:R-:W1:Y:S01]  /*3b90*/  S2R R2, SR_LANEID ;  /* 0x0000000000027919 */ /* 0x000e620000000000 */
[----:B------:R-:W-:-:S06]  /*3ba0*/  ULOP3.LUT UR5, URZ, UR5, URZ, 0x33, !UPT ;  /* 0x00000005ff057292 */ /* 0x000fcc000f8e33ff */
[----:B------:R-:W-:-:S04]  /*3bb0*/  IMAD.U32 R0, RZ, RZ, UR5 ;  /* 0x00000005ff007e24 */ /* 0x000fc8000f8e00ff */
[----:B------:R2:W4:Y:S02]  /*3bc0*/  REDUX UR7, R0 ;  /* 0x00000000000773c4 */ /* 0x0005240000000000 */
[----:B------:R1:W-:Y:S01]  /*3bd0*/  UTCATOMSWS.AND URZ, UR5 ;  /* 0x0000000500ff79e3 */ /* 0x0003e20008000000 */
[----:B--2---:R-:W-:Y:S01]  /*3be0*/  LOP3.LUT R0, RZ, UR4, RZ, 0x33, !PT ;  /* 0x00000004ff007c12 */ /* 0x004fe2000f8e33ff */
[----:B------:R-:W-:Y:S02]  /*3bf0*/  VOTEU.ANY UR4, UPT, PT ;  /* 0x0000000000047886 */ /* 0x000fe400038e0100 */
[----:B------:R-:W-:Y:S02]  /*3c00*/  UFLO.U32 UR4, UR4 ;  /* 0x00000004000472bd */ /* 0x000fe400080e0000 */
[----:B------:R-:W2:Y:S04]  /*3c10*/  REDUX UR6, R0 ;  /* 0x00000000000673c4 */ /* 0x000ea80000000000 */
[----:B-1----:R-:W-:-:S02]  /*3c20*/  ISETP.EQ.U32.AND P0, PT, R2, UR4, PT ;  /* 0x0000000402007c0c */ /* 0x002fc4000bf02070 */
[----:B----4-:R-:W-:-:S11]  /*3c30*/  MOV R2, UR7 ;  /* 0x0000000700027c02 */ /* 0x010fd60008000f00 */
[----:B------:R1:W-:Y:S01]  /*3c40*/  @P0 ATOMS.AND RZ, [UR8+0x14], R2 ;  /* 0x00001402ffff098c */ /* 0x0003e2000a800008 */
[----:B--2---:R-:W-:-:S05]  /*3c50*/  IMAD.U32 R0, RZ, RZ, UR6 ;  /* 0x00000006ff007e24 */ /* 0x004fca000f8e00ff */
[----:B------:R1:W-:Y:S01]  /*3c60*/  @P0 ATOMS.AND RZ, [UR8+0x18], R0 ;  /* 0x00001800ffff098c */ /* 0x0003e2000a800008 */
[----:B------:R-:W-:Y:S05]  /*3c70*/  BRA `(.L_x_72) ;  /* 0x0000000000147947 */ /* 0x000fea0003800000 */
.L_x_71:
[----:B------:R-:W-:Y:S02]  /*3c80*/  MOV R2, 0x3ca0 ;  /* 0x00003ca000027802 */ /* 0x000fe40000000f00 */
[----:B---3-5:R-:W-:Y:S05]  /*3c90*/  CALL.REL.NOINC `($__internal_0_$__cuda_sm10x_tcgen05_guardrail_trap_col_being_dealloced_not_returned_by_alloc) ;  /* 0x0000003000b47944 */ /* 0x028fea0003c00000 */
[----:B------:R-:W-:Y:S05]  /*3ca0*/  BRA `(.L_x_72) ;  /* 0x0000000000087947 */ /* 0x000fea0003800000 */
.L_x_70:
[----:B------:R-:W-:Y:S02]  /*3cb0*/  MOV R2, 0x3cd0 ;  /* 0x00003cd000027802 */ /* 0x000fe40000000f00 */
[----:B---3-5:R-:W-:Y:S05]  /*3cc0*/  CALL.REL.NOINC `($__internal_2_$__cuda_sm10x_tcgen05_guardrail_trap_unallocated_columns_being_dealloced) ;  /* 0x0000003000c07944 */ /* 0x028fea0003c00000 */
.L_x_72:
[----:B------:R-:W-:Y:S01]  /*3cd0*/  NOP ;  /* 0x0000000000007918 */ /* 0x000fe20000000000 */
[----:B------:R-:W-:Y:S05]  /*3ce0*/  EXIT ;  /* 0x000000000000794d */ /* 0x000fea0003800000 */
.L_x_54:
[----:B------:R-:W-:-:S09]  /*3cf0*/  UISETP.NE.OR UP0, UPT, UR22, 0x3, !UP3 ;  /* 0x000000031600788c */ /* 0x000fd2000df05670 */
[----:B------:R-:W-:Y:S05]  /*3d00*/  BRA.U UP0, `(.L_x_73) ;  /* 0x0000000d00087547 */ /* 0x000fea000b800000 */
[----:B------:R-:W2:Y:S01]  /*3d10*/  LDCU UR26, c[0x0][0x370] ;  /* 0x00006e00ff1a77ac */ /* 0x000ea20008000800 */
[----:B------:R-:W3:Y:S01]  /*3d20*/  LDC.64 R16, c[0x0][0x348] ;  /* 0x0000d200ff107b82 */ /* 0x000ee20000000a00 */
[----:B------:R-:W-:Y:S02]  /*3d30*/  HFMA2 R13, -RZ, RZ, 0, 0 ;  /* 0x00000000ff0d7431 */ /* 0x000fe400000001ff */
[----:B------:R-:W-:Y:S01]  /*3d40*/  IMAD.MOV.U32 R15, RZ, RZ, 0x1 ;  /* 0x00000001ff0f7424 */ /* 0x000fe200078e00ff */
[----:B------:R-:W2:Y:S01]  /*3d50*/  LDCU.128 UR28, c[0x0][0xb10] ;  /* 0x00016200ff1c77ac */ /* 0x000ea20008000c00 */
[----:B------:R-:W-:Y:S01]  /*3d60*/  IMAD.MOV.U32 R14, RZ, RZ, RZ ;  /* 0x000000ffff0e7224 */ /* 0x000fe200078e00ff */
[----:B------:R-:W-:Y:S01]  /*3d70*/  MOV R7, 0x1000 ;  /* 0x0000100000077802 */ /* 0x000fe20000000f00 */
[----:B------:R-:W4:Y:S01]  /*3d80*/  LDCU UR25, c[0x0][0x374] ;  /* 0x00006e80ff1977ac */ /* 0x000f220008000800 */
[----:B------:R-:W1:Y:S01]  /*3d90*/  LDC.64 R2, c[0x0][0x888] ;  /* 0x00022200ff027b82 */ /* 0x000e620000000a00 */
[----:B------:R-:W4:Y:S01]  /*3da0*/  LDCU UR16, c[0x0][0xb0c] ;  /* 0x00016180ff1077ac */ /* 0x000f220008000800 */
[----:B------:R-:W3:Y:S06]  /*3db0*/  LDCU UR35, c[0x0][0xb20] ;  /* 0x00016400ff2377ac */ /* 0x000eec0008000800 */
[----:B------:R-:W1:Y:S01]  /*3dc0*/  LDC.64 R4, c[0x0][0x890] ;  /* 0x00022400ff047b82 */ /* 0x000e620000000a00 */
[----:B------:R-:W3:Y:S01]  /*3dd0*/  LDCU UR4, c[0x0][0xb30] ;  /* 0x00016600ff0477ac */ /* 0x000ee20008000800 */
[----:B------:R-:W-:Y:S01]  /*3de0*/  UMOV UR17, 0x400 ;  /* 0x0000040000117882 */ /* 0x000fe20000000000 */
[----:B--2---:R-:W-:-:S02]  /*3df0*/  UIMAD.WIDE.U32 UR32, UR26, UR28, URZ ;  /* 0x0000001c1a2072a5 */ /* 0x004fc4000f8e00ff */
[----:B----4-:R-:W-:Y:S02]  /*3e00*/  UIMAD.WIDE.U32 UR6, UR25, UR31, URZ ;  /* 0x0000001f190672a5 */ /* 0x010fe4000f8e00ff */
[----:B------:R-:W-:Y:S02]  /*3e10*/  ULEA UR17, UR48, UR17, 0x18 ;  /* 0x0000001130117291 */ /* 0x000fe4000f8ec0ff */
[----:B------:R-:W-:Y:S02]  /*3e20*/  UPLOP3.LUT UP3, UPT, UPT, UPT, UPT, 0x40, 0x4 ;  /* 0x000000000004789c */ /* 0x000fe40003f6e870 */
[----:B------:R-:W-:Y:S01]  /*3e30*/  UIADD3 UR5, UPT, UPT, UR17, 0x30, URZ ;  /* 0x0000003011057890 */ /* 0x000fe2000fffe0ff */
[----:B------:R-:W-:Y:S01]  /*3e40*/  UMOV UR32, UR33 ;  /* 0x0000002100207c82 */ /* 0x000fe20008000000 */
[----:B------:R-:W-:Y:S01]  /*3e50*/  UMOV UR27, UR7 ;  /* 0x00000007001b7c82 */ /* 0x000fe20008000000 */
[----:B------:R-:W-:Y:S02]  /*3e60*/  UISETP.GE.AND UP0, UPT, UR40, 0x1, UPT ;  /* 0x000000012800788c */ /* 0x000fe4000bf06270 */
[----:B------:R-:W-:Y:S01]  /*3e70*/  UISETP.NE.AND UP4, UPT, UR40, 0x1, UPT ;  /* 0x000000012800788c */ /* 0x000fe2000bf85270 */
[----:B------:R-:W2:Y:S01]  /*3e80*/  LDCU.64 UR14, c[0x0][0xb28] ;  /* 0x00016500ff0e77ac */ /* 0x000ea20008000a00 */
[----:B------:R-:W-:-:S02]  /*3e90*/  UISETP.NE.AND UP6, UPT, UR16, 0x1, UPT ;  /* 0x000000011000788c */ /* 0x000fc4000bfc5270 */
[----:B------:R-:W-:Y:S02]  /*3ea0*/  UISETP.NE.AND UP5, UPT, UR30, 0x1, UPT ;  /* 0x000000011e00788c */ /* 0x000fe4000bfa5270 */
[----:B------:R-:W-:Y:S02]  /*3eb0*/  UPRMT UR48, UR48, 0x654, UR5 ;  /* 0x0000065430307896 */ /* 0x000fe40008000005 */
[----:B------:R-:W-:Y:S02]  /*3ec0*/  USHF.R.U32.HI UR32, URZ, UR29, UR32 ;  /* 0x0000001dff207299 */ /* 0x000fe40008011620 */
[----:B---3--:R-:W-:Y:S02]  /*3ed0*/  USHF.R.U32.HI UR27, URZ, UR35, UR27 ;  /* 0x00000023ff1b7299 */ /* 0x008fe4000801161b */
[----:B------:R-:W-:-:S11]  /*3ee0*/  UISETP.NE.AND UP2, UPT, UR4, 0x1, UPT ;  /* 0x000000010400788c */ /* 0x000fd6000bf45270 */
.L_x_81:
[C---:B------:R-:W-:Y:S02]  /*3ef0*/  LEA R12, R14.reuse, UR17, 0x3 ;  /* 0x000000110e0c7c11 */ /* 0x040fe4000f8e18ff */
[----:B------:R-:W-:Y:S02]  /*3f00*/  SHF.L.U32 R0, R13, 0x1f, RZ ;  /* 0x0000001f0d007819 */ /* 0x000fe400000006ff */
[----:B------:R-:W-:Y:S02]  /*3f10*/  LEA R8, R14, UR17, 0x4 ;  /* 0x000000110e087c11 */ /* 0x000fe4000f8e20ff */
[----:B---3--:R-:W3:Y:S02]  /*3f20*/  SYNCS.PHASECHK.TRANS64.TRYWAIT P0, [R12+URZ+0x50], R0 ;  /* 0x000050000c0075a7 */ /* 0x008ee400080011ff */
[----:B---3--:R-:W-:Y:S05]  /*3f30*/  @!P0 BRA `(.L_x_74) ;  /* 0x0000002c00888947 */ /* 0x008fea0003800000 */
.L_x_126:
[----:B------:R-:W4:Y:S01]  /*3f40*/  LDS.128 R8, [R8+0xe0] ;  /* 0x0000e00008087984 */ /* 0x000f220000000c00 */
[----:B------:R-:W-:Y:S01]  /*3f50*/  UISETP.GE.AND UP0, UPT, UR40, 0x1, UPT ;  /* 0x000000012800788c */ /* 0x000fe2000bf06270 */
[----:B------:R-:W-:Y:S01]  /*3f60*/  @!PT LDS RZ, [RZ] ;  /* 0x00000000fffff984 */ /* 0x000fe20000000800 */
[----:B------:R-:W-:Y:S01]  /*3f70*/  @!PT LDS RZ, [RZ] ;  /* 0x00000000fffff984 */ /* 0x000fe20000000800 */
[----:B------:R-:W-:Y:S01]  /*3f80*/  @!PT LDS RZ, [RZ] ;  /* 0x00000000fffff984 */ /* 0x000fe20000000800 */
[----:B------:R-:W-:Y:S01]  /*3f90*/  @!PT LDS RZ, [RZ] ;  /* 0x00000000fffff984 */ /* 0x000fe20000000800 */
[----:B------:R1:W-:Y:S06]  /*3fa0*/  MEMBAR.ALL.CTA ;  /* 0x0000000000007992 */ /* 0x0003ec0000008000 */
[----:B-1----:R-:W1:Y:S01]  /*3fb0*/  FENCE.VIEW.ASYNC.S ;  /* 0x00000000000073c6 */ /* 0x002e620000000000 */
[----:B----4-:R-:W-:Y:S11]  /*3fc0*/  LOP3.LUT P0, RZ, R10, 0x1, RZ, 0xc0, !PT ;  /* 0x000000010aff7812 */ /* 0x010ff6000780c0ff */
[----:B------:R-:W-:Y:S02]  /*3fd0*/  @!UPT UIADD3 URZ, UPT, UPT, URZ, URZ, URZ ;  /* 0x000000fffffff290 */ /* 0x000fe4000fffe0ff */
[----:B-1----:R-:W-:Y:S01]  /*3fe0*/  VOTEU.ANY UP1, P0 ;  /* 0x0000000000ff7886 */ /* 0x002fe20000020100 */
[----:B------:R-:W-:Y:S11]  /*3ff0*/  PLOP3.LUT P0, PT, PT, PT, UP1, 0x80, 0x8 ;  /* 0x000000000008781c */ /* 0x000ff60003f0f018 */
[----:B------:R-:W-:Y:S02]  /*4000*/  @!UPT UIADD3 URZ, UPT, UPT, URZ, URZ, URZ ;  /* 0x000000fffffff290 */ /* 0x000fe4000fffe0ff */
[----:B---3--:R-:W-:Y:S02]  /*4010*/  @P0 SHF.R.U32.HI R0, RZ, 0x10, R9 ;  /* 0x00000010ff000819 */ /* 0x008fe40000011609 */
[----:B------:R-:W-:Y:S02]  /*4020*/  @P0 MOV R6, R8 ;  /* 0x0000000800060202 */ /* 0x000fe40000000f00 */
[----:B------:R-:W-:Y:S01]  /*4030*/  @P0 R2UR UR4, R0 ;  /* 0x00000000000402ca */ /* 0x000fe200000e0000 */
[----:B------:R-:W-:Y:S01]  /*4040*/  VIADD R0, R12, 0x60 ;  /* 0x000000600c007836 */ /* 0x000fe20000000000 */
[----:B------:R-:W-:Y:S02]  /*4050*/  @P0 LOP3.LUT R8, R9, 0xffff, RZ, 0xc0, !PT ;  /* 0x0000ffff09080812 */ /* 0x000fe400078ec0ff */
[----:B------:R-:W-:Y:S02]  /*4060*/  @P0 R2UR UR6, R6 ;  /* 0x00000000060602ca */ /* 0x000fe400000e0000 */
[----:B------:R-:W-:Y:S02]  /*4070*/  PRMT R0, RZ, 0x654, R0 ;  /* 0x00000654ff007816 */ /* 0x000fe40000000000 */
[----:B------:R-:W-:Y:S02]  /*4080*/  @P0 R2UR UR5, R8 ;  /* 0x00000000080502ca */ /* 0x000fe400000e0000 */
[----:B------:R1:W-:Y:S03]  /*4090*/  SYNCS.ARRIVE.TRANS64.RED.A1T0 RZ, [R0+URZ], RZ ;  /* 0x000000ff00ff79a7 */ /* 0x0003e600081004ff */
[----:B------:R-:W-:Y:S04]  /*40a0*/  @UP1 UMOV UR24, UR4 ;  /* 0x0000000400181c82 */ /* 0x000fe80008000000 */
[----:B------:R-:W-:Y:S04]  /*40b0*/  @UP1 UMOV UR13, UR6 ;  /* 0x00000006000d1c82 */ /* 0x000fe80008000000 */
[----:B------:R-:W-:Y:S01]  /*40c0*/  @UP1 UMOV UR7, UR5 ;  /* 0x0000000500071c82 */ /* 0x000fe20008000000 */
[----:B------:R-:W-:Y:S05]  /*40d0*/  BRA.U !UP0, `(.L_x_75) ;  /* 0x0000000108a47547 */ /* 0x000fea000b800000 */
[----:B------:R-:W-:Y:S02]  /*40e0*/  UIMAD.WIDE.U32 UR10, UR7, UR31, URZ ;  /* 0x0000001f070a72a5 */ /* 0x000fe4000f8e00ff */
[----:B------:R-:W-:Y:S02]  /*40f0*/  UIMAD.WIDE.U32 UR18, UR13, UR28, URZ ;  /* 0x0000001c0d1272a5 */ /* 0x000fe4000f8e00ff */
[----:B------:R-:W-:Y:S02]  /*4100*/  USEL UR4, UR25, UR27, !UP5 ;  /* 0x0000001b19047287 */ /* 0x000fe4000e800000 */
[----:B------:R-:W-:Y:S02]  /*4110*/  USEL UR8, UR26, UR32, !UP6 ;  /* 0x000000201a087287 */ /* 0x000fe4000f000000 */
[----:B--2---:R-:W-:Y:S02]  /*4120*/  UIMAD.WIDE.U32 UR20, UR4, UR14, URZ ;  /* 0x0000000e041472a5 */ /* 0x004fe4000f8e00ff */
[----:B------:R-:W-:Y:S01]  /*4130*/  UIMAD.WIDE.U32 UR22, UR8, UR14, URZ ;  /* 0x0000000e081672a5 */ /* 0x000fe2000f8e00ff */
[----:B------:R-:W-:Y:S02]  /*4140*/  UMOV UR5, UR11 ;  /* 0x0000000b00057c82 */ /* 0x000fe40008000000 */
[----:B------:R-:W-:Y:S03]  /*4150*/  USHF.R.U32.HI UR6, URZ, UR35, UR5 ;  /* 0x00000023ff067299 */ /* 0x000fe60008011605 */
[----:B------:R-:W-:Y:S01]  /*4160*/  UMOV UR5, UR19 ;  /* 0x0000001300057c82 */ /* 0x000fe20008000000 */
[----:B------:R-:W-:Y:S02]  /*4170*/  USEL UR6, UR7, UR6, !UP5 ;  /* 0x0000000607067287 */ /* 0x000fe4000e800000 */
[----:B------:R-:W-:Y:S02]  /*4180*/  USHF.R.U32.HI UR9, URZ, UR29, UR5 ;  /* 0x0000001dff097299 */ /* 0x000fe40008011605 */
[----:B------:R-:W-:Y:S01]  /*4190*/  UIMAD.WIDE.U32 UR10, UR6, UR14, URZ ;  /* 0x0000000e060a72a5 */ /* 0x000fe2000f8e00ff */
[----:B------:R-:W-:Y:S02]  /*41a0*/  UMOV UR5, UR21 ;  /* 0x0000001500057c82 */ /* 0x000fe40008000000 */
[----:B------:R-:W-:Y:S03]  /*41b0*/  @UP4 USHF.R.U32.HI UR4, URZ, UR15, UR5 ;  /* 0x0000000fff044299 */ /* 0x000fe60008011605 */
[----:B------:R-:W-:Y:S01]  /*41c0*/  UMOV UR5, UR23 ;  /* 0x0000001700057c82 */ /* 0x000fe20008000000 */
[----:B------:R-:W-:Y:S02]  /*41d0*/  UIMAD UR4, UR40, UR4, URZ ;  /* 0x00000004280472a4 */ /* 0x000fe4000f8e02ff */
[----:B------:R-:W-:Y:S02]  /*41e0*/  @UP4 USHF.R.U32.HI UR8, URZ, UR15, UR5 ;  /* 0x0000000fff084299 */ /* 0x000fe40008011605 */
[----:B------:R-:W-:Y:S02]  /*41f0*/  USEL UR5, UR13, UR9, !UP6 ;  /* 0x000000090d057287 */ /* 0x000fe4000f000000 */
[----:B------:R-:W-:Y:S02]  /*4200*/  UIMAD UR9, UR40, UR8, URZ ;  /* 0x00000008280972a4 */ /* 0x000fe4000f8e02ff */
[----:B------:R-:W-:Y:S03]  /*4210*/  UISETP.GE.AND UP0, UPT, UR6, UR4, UPT ;  /* 0x000000040600728c */ /* 0x000fe6000bf06270 */
[----:B------:R-:W-:Y:S01]  /*4220*/  UMOV UR4, UR11 ;  /* 0x0000000b00047c82 */ /* 0x000fe20008000000 */
[----:B------:R-:W-:Y:S02]  /*4230*/  UISETP.GE.OR UP0, UPT, UR5, UR9, UP0 ;  /* 0x000000090500728c */ /* 0x000fe40008706670 */
[----:B------:R-:W-:Y:S02]  /*4240*/  USHF.R.U32.HI UR4, URZ, UR15, UR4 ;  /* 0x0000000fff047299 */ /* 0x000fe40008011604 */
[----:B------:R-:W-:Y:S02]  /*4250*/  UIMAD.WIDE.U32 UR10, UR5, UR14, URZ ;  /* 0x0000000e050a72a5 */ /* 0x000fe4000f8e00ff */
[----:B------:R-:W-:Y:S04]  /*4260*/  USEL UR12, UR6, UR4, !UP4 ;  /* 0x00000004060c7287 */ /* 0x000fe8000e000000 */
[----:B------:R-:W-:Y:S01]  /*4270*/  UIADD3 UR9, UPT, UPT, -UR12, URZ, URZ ;  /* 0x000000ff0c097290 */ /* 0x000fe2000fffe1ff */
[----:B------:R-:W-:Y:S02]  /*4280*/  @!UP0 UMOV UR4, UR11 ;  /* 0x0000000b00048c82 */ /* 0x000fe40008000000 */
[----:B------:R-:W-:Y:S02]  /*4290*/  @!UP0 USHF.R.U32.HI UR4, URZ, UR15, UR4 ;  /* 0x0000000fff048299 */ /* 0x000fe40008011604 */
[----:B------:R-:W-:Y:S02]  /*42a0*/  UIMAD UR9, UR40, UR9, UR6 ;  /* 0x00000009280972a4 */ /* 0x000fe4000f8e0206 */
[----:B------:R-:W-:Y:S04]  /*42b0*/  @!UP0 USEL UR4, UR5, UR4, !UP4 ;  /* 0x0000000405048287 */ /* 0x000fe8000e000000 */
[----:B------:R-:W-:Y:S02]  /*42c0*/  @!UP0 UIMAD UR9, UR8, UR9, UR4 ;  /* 0x00000009080982a4 */ /* 0x000fe4000f8e0204 */
[----:B------:R-:W-:Y:S02]  /*42d0*/  @!UP0 UIADD3 UR10, UPT, UPT, UR12, -UR4, URZ ;  /* 0x800000040c0a8290 */ /* 0x000fe4000fffe0ff */
[----:B------:R-:W-:Y:S02]  /*42e0*/  UIADD3 UR4, UPT, UPT, -UR5, URZ, URZ ;  /* 0x000000ff05047290 */ /* 0x000fe4000fffe1ff */
[----:B------:R-:W-:Y:S02]  /*42f0*/  UIADD3 UR8, UPT, UPT, -UR6, URZ, URZ ;  /* 0x000000ff06087290 */ /* 0x000fe4000fffe1ff */
[----:B------:R-:W-:Y:S02]  /*4300*/  @!UP0 UIMAD UR6, UR10, UR40, UR5 ;  /* 0x000000280a0682a4 */ /* 0x000fe4000f8e0205 */
[----:B------:R-:W-:Y:S02]  /*4310*/  UIMAD UR13, UR16, UR4, UR13 ;  /* 0x00000004100d72a4 */ /* 0x000fe4000f8e020d */
[----:B------:R-:W-:Y:S01]  /*4320*/  UIMAD UR7, UR30, UR8, UR7 ;  /* 0x000000081e0772a4 */ /* 0x000fe2000f8e0207 */
[----:B------:R-:W-:Y:S02]  /*4330*/  @!UP0 UMOV UR5, UR9 ;  /* 0x0000000900058c82 */ /* 0x000fe40008000000 */
[----:B------:R-:W-:Y:S02]  /*4340*/  UIMAD UR13, UR5, UR16, UR13 ;  /* 0x00000010050d72a4 */ /* 0x000fe4000f8e020d */
[----:B------:R-:W-:Y:S11]  /*4350*/  UIMAD UR7, UR6, UR30, UR7 ;  /* 0x0000001e060772a4 */ /* 0x000ff6000f8e0207 */
[----:B------:R-:W-:Y:S01]  /*4360*/  @!UPT UIADD3 URZ, UPT, UPT, URZ, URZ, URZ ;  /* 0x000000fffffff290 */ /* 0x000fe2000fffe0ff */
.L_x_75:
[----:B------:R-:W3:Y:S01]  /*4370*/  @!UP2 LDCU.128 UR20, c[0x0][0xb10] ;  /* 0x00016200ff14a7ac */ /* 0x000ee20008000c00 */
[C---:B------:R-:W-:Y:S02]  /*4380*/  ISETP.NE.U32.AND P1, PT, R4.reuse, RZ, PT ;  /* 0x000000ff0400720c */ /* 0x040fe40003f25070 */
[----:B------:R-:W-:Y:S02]  /*4390*/  ISETP.NE.U32.AND P0, PT, R4, RZ, PT ;  /* 0x000000ff0400720c */ /* 0x000fe40003f05070 */
[C---:B------:R-:W-:Y:S02]  /*43a0*/  ISETP.NE.AND.EX P1, PT, R5.reuse, RZ, PT, P1 ;  /* 0x000000ff0500720c */ /* 0x040fe40003f25310 */
[----:B------:R-:W-:Y:S01]  /*43b0*/  ISETP.NE.AND.EX P0, PT, R5, RZ, PT, P0 ;  /* 0x000000ff0500720c */ /* 0x000fe20003f05300 */
[----:B------:R-:W4:Y:S01]  /*43c0*/  @!UP2 LDCU UR5, c[0x0][0xb0c] ;  /* 0x00016180ff05a7ac */ /* 0x000f220008000800 */
[----:B------:R-:W-:Y:S01]  /*43d0*/  SHF.L.U32 R6, R15, 0x1f, RZ ;  /* 0x0000001f0f067819 */ /* 0x000fe200000006ff */
[----:B---3--:R-:W-:Y:S07]  /*43e0*/  UIMAD.WIDE.U32 UR8, UR13, UR20, URZ ;  /* 0x000000140d0872a5 */ /* 0x008fee000f8e00ff */
[----:B------:R-:W-:Y:S01]  /*43f0*/  @!UP2 UMOV UR4, UR9 ;  /* 0x000000090004ac82 */ /* 0x000fe20008000000 */
[----:B----4-:R-:W-:Y:S02]  /*4400*/  @!UP2 UISETP.NE.AND UP0, UPT, UR5, 0x1, UPT ;  /* 0x000000010500a88c */ /* 0x010fe4000bf05270 */
[----:B------:R-:W-:Y:S02]  /*4410*/  @!UP2 USHF.R.U32.HI UR4, URZ, UR21, UR4 ;  /* 0x00000015ff04a299 */ /* 0x000fe40008011604 */
[----:B------:R-:W-:Y:S02]  /*4420*/  UIMAD.WIDE.U32 UR8, UR7, UR23, URZ ;  /* 0x00000017070872a5 */ /* 0x000fe4000f8e00ff */
[----:B------:R-:W-:Y:S02]  /*4430*/  @!UP2 USEL UR10, UR13, UR4, !UP0 ;  /* 0x000000040d0aa287 */ /* 0x000fe4000c000000 */
[----:B------:R-:W-:Y:S03]  /*4440*/  @!UP2 UISETP.NE.AND UP0, UPT, UR22, 0x1, UPT ;  /* 0x000000011600a88c */ /* 0x000fe6000bf05270 */
[----:B------:R-:W-:Y:S02]  /*4450*/  @!UP2 UMOV UR6, UR9 ;  /* 0x000000090006ac82 */ /* 0x000fe40008000000 */
[----:B------:R-:W3:Y:S02]  /*4460*/  @!UP2 LDCU UR4, c[0x0][0xb20] ;  /* 0x00016400ff04a7ac */ /* 0x000ee40008000800 */
[----:B---3--:R-:W-:Y:S04]  /*4470*/  @!UP2 USHF.R.U32.HI UR6, URZ, UR4, UR6 ;  /* 0x00000004ff06a299 */ /* 0x008fe80008011606 */
[----:B------:R-:W-:Y:S04]  /*4480*/  @!UP2 USEL UR6, UR7, UR6, !UP0 ;  /* 0x000000060706a287 */ /* 0x000fe8000c000000 */
[----:B------:R-:W-:Y:S02]  /*4490*/  @!UP2 UIADD3 UR4, UPT, UPT, -UR10, UR6, URZ ;  /* 0x000000060a04a290 */ /* 0x000fe4000fffe1ff */
[----:B------:R-:W-:Y:S02]  /*44a0*/  @!UP2 UIADD3 UR6, UPT, UPT, UR10, -UR6, URZ ;  /* 0x800000060a06a290 */ /* 0x000fe4000fffe0ff */
[----:B------:R-:W-:Y:S02]  /*44b0*/  @!UP2 UIMAD UR13, UR4, UR5, UR13 ;  /* 0x00000005040da2a4 */ /* 0x000fe4000f8e020d */
[----:B------:R-:W-:Y:S01]  /*44c0*/  @!UP2 UIMAD UR7, UR6, UR22, UR7 ;  /* 0x000000160607a2a4 */ /* 0x000fe2000f8e0207 */
[----:B------:R-:W-:Y:S11]  /*44d0*/  BRA.U UP3, `(.L_x_76) ;  /* 0x0000000103107547 */ /* 0x000ff6000b800000 */
[----:B------:R-:W-:Y:S04]  /*44e0*/  MOV R8, UR34 ;  /* 0x0000002200087c02 */ /* 0x000fe80008000f00 */
[----:B------:R-:W-:Y:S04]  /*44f0*/  SHF.L.U32 R8, R8, 0x1f, RZ ;  /* 0x0000001f08087819 */ /* 0x000fe800000006ff */
[----:B------:R-:W3:Y:S02]  /*4500*/  SYNCS.PHASECHK.TRANS64.TRYWAIT P2, [UR17+0x48], R8 ;  /* 0x00004808ff0075a7 */ /* 0x000ee40008041111 */
[----:B---3--:R-:W-:Y:S05]  /*4510*/  @!P2 BRA `(.L_x_77) ;  /* 0x000000280024a947 */ /* 0x008fea0003800000 */
.L_x_76:
[----:B------:R-:W-:Y:S05]  /*4520*/  @!P1 BRA `(.L_x_78) ;  /* 0x0000000000309947 */ /* 0x000fea0003800000 */
[----:B------:R-:W-:Y:S01]  /*4530*/  ISETP.NE.U32.AND P1, PT, R2, RZ, PT ;  /* 0x000000ff0200720c */ /* 0x000fe20003f25070 */
[----:B------:R-:W3:Y:S01]  /*4540*/  LDCU.64 UR4, c[0x0][0x358] ;  /* 0x00006b00ff0477ac */ /* 0x000ee20008000a00 */
[----:B------:R-:W-:Y:S02]  /*4550*/  IMAD.MOV.U32 R79, RZ, RZ, 0x1 ;  /* 0x00000001ff4f7424 */ /* 0x000fe400078e00ff */
[----:B------:R-:W-:Y:S11]  /*4560*/  ISETP.NE.AND.EX P1, PT, R3, RZ, PT, P1 ;  /* 0x000000ff0300720c */ /* 0x000ff60003f25310 */
[----:B------:R-:W-:Y:S02]  /*4570*/  @!UPT UIADD3 URZ, UPT, UPT, URZ, URZ, URZ ;  /* 0x000000fffffff290 */ /* 0x000fe4000fffe0ff */
[----:B-1----:R-:W1:Y:S01]  /*4580*/  @P1 LDC.64 R8, c[0x0][0x888] ;  /* 0x00022200ff081b82 */ /* 0x002e620000000a00 */
[----:B------:R-:W-:Y:S04]  /*4590*/  @P1 IMAD R0, R4, UR36, RZ ;  /* 0x0000002404001c24 */ /* 0x000fe8000f8e02ff */
[----:B-1----:R-:W-:Y:S04]  /*45a0*/  @P1 IMAD.WIDE R8, R0, 0x4, R8 ;  /* 0x0000000400081825 */ /* 0x002fe800078e0208 */
[----:B------:R-:W-:Y:S01]  /*45b0*/  HFMA2 R0, -RZ, RZ, 0, 5.9604644775390625e-08 ;  /* 0x00000001ff007431 */ /* 0x000fe200000001ff */
[----:B---3-5:R3:W5:Y:S04]  /*45c0*/  @P1 LDG.E R39, desc[UR4][R8.64] ;  /* 0x0000000408271981 */ /* 0x028768000c1e1900 */
[----:B------:R-:W-:Y:S01]  /*45d0*/  @!P1 PRMT R79, R0, 0x7610, R79 ;  /* 0x00007610004f9816 */ /* 0x000fe2000000004f */
[----:B---3--:R-:W4:Y:S06]  /*45e0*/  @!P1 LDC R39, c[0x0][0x880] ;  /* 0x00022000ff279b82 */ /* 0x008f2c0000000800 */
.L_x_78:
[----:B----45:R-:W-:Y:S01]  /*45f0*/  @!P0 FSETP.EQ.AND P1, PT, R39, RZ, PT ;  /* 0x000000ff2700820b */ /* 0x030fe20003f22000 */
[----:B------:R-:W-:Y:S01]  /*4600*/  @!UPT UIADD3 URZ, UPT, UPT, URZ, URZ, URZ ;  /* 0x000000fffffff290 */ /* 0x000fe2000fffe0ff */
[----:B------:R-:W-:Y:S11]  /*4610*/  @!P0 BRA `(.L_x_79) ;  /* 0x0000000000188947 */ /* 0x000ff60003800000 */
[----:B------:R-:W-:Y:S02]  /*4620*/  LOP3.LUT P0, RZ, R79, 0xff, RZ, 0xc0, !PT ;  /* 0x000000ff4fff7812 */ /* 0x000fe4000780c0ff */
[----:B------:R-:W-:Y:S04]  /*4630*/  ISETP.NE.U32.AND P1, PT, R2, RZ, PT ;  /* 0x000000ff0200720c */ /* 0x000fe80003f25070 */
[----:B------:R-:W-:Y:S04]  /*4640*/  ISETP.NE.AND.EX P1, PT, R3, RZ, PT, P1 ;  /* 0x000000ff0300720c */ /* 0x000fe80003f25310 */
[----:B------:R-:W-:Y:S03]  /*4650*/  PLOP3.LUT P1, PT, P1, PT, PT, 0x8, 0x80 ;  /* 0x000000000080781c */ /* 0x000fe60000f2e170 */
[----:B------:R-:W-:Y:S11]  /*4660*/  @P0 FSETP.EQ.AND P1, PT, R39, RZ, PT ;  /* 0x000000ff2700020b */ /* 0x000ff60003f22000 */
[----:B------:R-:W-:Y:S02]  /*4670*/  @!UPT UIADD3 URZ, UPT, UPT, URZ, URZ, URZ ;  /* 0x000000fffffff290 */ /* 0x000fe4000fffe0ff */
.L_x_79:
[----:B------:R-:W3:Y:S01]  /*4680*/  SYNCS.PHASECHK.TRANS64.TRYWAIT P0, [UR17+0x38], R6 ;  /* 0x00003806ff0075a7 */ /* 0x000ee20008001111 */
[----:B------:R-:W-:Y:S02]  /*4690*/  ELECT P2, URZ, PT ;  /* 0x0000000000ff782f */ /* 0x000fe40003840000 */
[----:B------:R-:W-:Y:S01]  /*46a0*/  IADD3 R14, PT, PT, R14, 0x1, RZ ;  /* 0x000000010e0e7810 */ /* 0x000fe20007ffe0ff */
[----:B---3--:R-:W-:Y:S10]  /*46b0*/  @!P0 BRA `(.L_x_80) ;  /* 0x0000002400d48947 */ /* 0x008ff40003800000 */
.L_x_129:
[----:B------:R-:W-:Y:S01]  /*46c0*/  PLOP3.LUT P1, PT, P1, P2, PT, 0xf2, 0x2f ;  /* 0x00000000002f781c */ /* 0x000fe20000f25e72 */
[----:B------:R-:W-:Y:S01]  /*46d0*/  UMOV UR18, 0x0 ;  /* 0x0000000000127882 */ /* 0x000fe20000000000 */
[----:B------:R-:W-:Y:S01]  /*46e0*/  UMOV UR19, 0x10000000 ;  /* 0x1000000000137882 */ /* 0x000fe20000000000 */
[----:B------:R-:W-:Y:S01]  /*46f0*/  UMOV UR12, UR36 ;  /* 0x00000024000c7c82 */ /* 0x000fe20008000000 */
[----:B------:R-:W-:Y:S01]  /*4700*/  LOP3.LUT R15, R15, 0x1, RZ, 0x3c, !PT ;  /* 0x000000010f0f7812 */ /* 0x000fe200078e3cff */
[----:B------:R-:W-:Y:S01]  /*4710*/  UPLOP3.LUT UP3, UPT, UPT, UPT, UPT, 0x80, 0x8 ;  /* 0x000000000008789c */ /* 0x000fe20003f6f070 */
[----:B------:R-:W-:Y:S07]  /*4720*/  UMOV UR36, UR24 ;  /* 0x0000001800247c82 */ /* 0x000fee0008000000 */
[----:B-1----:R-:W-:Y:S01]  /*4730*/  @!P1 IADD3 R6, P0, PT, R16, 0x580, RZ ;  /* 0x0000058010069810 */ /* 0x002fe20007f1e0ff */
[----:B------:R-:W-:Y:S03]  /*4740*/  VOTEU.ALL UP0, P1 ;  /* 0x0000000000ff7886 */ /* 0x000fe60000800000 */
[----:B------:R-:W-:Y:S01]  /*4750*/  @!P1 R2UR UR5, R6 ;  /* 0x00000000060592ca */ /* 0x000fe200000e0000 */
[----:B------:R-:W-:Y:S01]  /*4760*/  @!P1 IMAD.X R0, RZ, RZ, R17, P0 ;  /* 0x000000ffff009224 */ /* 0x000fe200000e0611 */
[----:B------:R-:W-:Y:S01]  /*4770*/  @!UP0 USHF.L.U32 UR10, UR45, 0x6, URZ ;  /* 0x000000062d0a8899 */ /* 0x000fe200080006ff */
[----:B------:R-:W-:Y:S01]  /*4780*/  ISETP.NE.AND P0, PT, R14, 0x2, PT ;  /* 0x000000020e00780c */ /* 0x000fe20003f05270 */
[----:B------:R-:W-:Y:S02]  /*4790*/  @!UP0 USHF.L.U32 UR11, UR46, 0x6, URZ ;  /* 0x000000062e0b8899 */ /* 0x000fe400080006ff */
[----:B------:R-:W-:Y:S01]  /*47a0*/  @!P1 R2UR UR4, R0 ;  /* 0x00000000000492ca */ /* 0x000fe200000e0000 */
[----:B------:R-:W-:Y:S01]  /*47b0*/  @!UP0 UIADD3 UR8, UPT, UPT, UR17, 0x200, URZ ;  /* 0x0000020011088890 */ /* 0x000fe2000fffe0ff */
[----:B------:R-:W-:Y:S01]  /*47c0*/  SEL R0, RZ, 0x1, P0 ;  /* 0x00000001ff007807 */ /* 0x000fe20000000000 */
[----:B------:R-:W-:Y:S01]  /*47d0*/  @!UP0 UIADD3 UR9, UPT, UPT, UR17, 0x30, URZ ;  /* 0x0000003011098890 */ /* 0x000fe2000fffe0ff */
[----:B------:R-:W-:Y:S01]  /*47e0*/  SEL R14, R14, RZ, P0 ;  /* 0x000000ff0e0e7207 */ /* 0x000fe20000000000 */
[----:B------:R-:W-:Y:S01]  /*47f0*/  VOTEU.ALL UP0, P1 ;  /* 0x0000000000ff7886 */ /* 0x000fe20000800000 */
[----:B------:R-:W-:Y:S01]  /*4800*/  LOP3.LUT R13, R13, R0, RZ, 0x3c, !PT ;  /* 0x000000000d0d7212 */ /* 0x000fe200078e3cff */
[----:B------:R-:W-:Y:S01]  /*4810*/  IMAD.U32 R8, RZ, RZ, UR5 ;  /* 0x00000005ff087e24 */ /* 0x000fe2000f8e00ff */
[----:B------:R-:W-:Y:S02]  /*4820*/  UIADD3 UR45, UPT, UPT, UR7, UR60, URZ ;  /* 0x0000003c072d7290 */ /* 0x000fe4000fffe0ff */
[----:B------:R-:W-:Y:S03]  /*4830*/  UIADD3 UR46, UPT, UPT, UR13, UR57, URZ ;  /* 0x000000390d2e7290 */ /* 0x000fe6000fffe0ff */
[----:B------:R-:W-:Y:S01]  /*4840*/  IMAD.U32 R9, RZ, RZ, UR4 ;  /* 0x00000004ff097e24 */ /* 0x000fe2000f8e00ff */
[----:B------:R-:W-:Y:S04]  /*4850*/  @!P1 R2UR UR4, R8 ;  /* 0x00000000080492ca */ /* 0x000fe800000e0000 */
[----:B------:R-:W-:Y:S11]  /*4860*/  @!P1 R2UR UR5, R9 ;  /* 0x00000000090592ca */ /* 0x000ff600000e0000 */
[----:B------:R-:W-:Y:S02]  /*4870*/  @!UPT UIADD3 URZ, UPT, UPT, URZ, URZ, URZ ;  /* 0x000000fffffff290 */ /* 0x000fe4000fffe0ff */
[----:B------:R3:W-:Y:S01]  /*4880*/  @!UP0 UTMALDG.3D [UR8], [UR4], desc[UR18] ;  /* 0x00001208040085b4 */ /* 0x0007e20008011000 */
[----:B------:R3:W-:Y:S01]  /*4890*/  @!P1 SYNCS.ARRIVE.TRANS64.RED.A0TR RZ, [UR17+0x30], R7 ;  /* 0x00003007ffff99a7 */ /* 0x0007e20008300411 */
[----:B------:R-:W-:Y:S01]  /*48a0*/  SYNCS.ARRIVE.TRANS64.RED.A1T0 RZ, [UR48], RZ ;  /* 0x000000ffffff79a7 */ /* 0x000fe20008100430 */
[----:B------:R-:W-:Y:S05]  /*48b0*/  BRA.U UP1, `(.L_x_81) ;  /* 0xfffffff5018c7547 */ /* 0x000fea000b83ffff */
[----:B------:R-:W-:Y:S07]  /*48c0*/  MOV R0, UR17 ;  /* 0x0000001100007c02 */ /* 0x000fee0008000f00 */
.L_x_82:
[----:B-1----:R-:W-:-:S04]  /*48d0*/  SHF.L.U32 R2, R15, 0x1f, RZ ;  /* 0x0000001f0f027819 */ /* 0x002fc800000006ff */
[----:B------:R1:W4:Y:S03]  /*48e0*/  SYNCS.PHASECHK.TRANS64.TRYWAIT P0, [R0+URZ+0x38], R2 ;  /* 0x00003802000075a7 */ /* 0x00032600080011ff */
[----:B----4-:R-:W-:Y:S05]  /*48f0*/  @!P0 NANOSLEEP.SYNCS 0x989680 ;  /* 0x009896800000895d */ /* 0x010fea0003900000 */
[----:B------:R-:W4:Y:S02]  /*4900*/  @!P0 SYNCS.PHASECHK.TRANS64 P0, [R0+URZ+0x38], R2 ;  /* 0x00003802000085a7 */ /* 0x000f2400080010ff */
[----:B--234-:R-:W-:Y:S05]  /*4910*/  @P0 EXIT ;  /* 0x000000000000094d */ /* 0x01cfea0003800000 */
[----:B------:R-:W-:Y:S05]  /*4920*/  BRA `(.L_x_82) ;  /* 0xfffffffc00e87947 */ /* 0x000fea000383ffff */
.L_x_73:
[----:B------:R-:W-:-:S06]  /*4930*/  UISETP.GE.AND UP0, UPT, UR22, 0x4, UPT ;  /* 0x000000041600788c */ /* 0x000fcc000bf06270 */
[----:B------:R-:W-:-:S13]  /*4940*/  PLOP3.LUT P0, PT, PT, PT, UP0, 0x80, 0x8 ;  /* 0x000000000008781c */ /* 0x000fda0003f0f008 */
[----:B-1----:R-:W-:Y:S05]  /*4950*/  @!P0 EXIT ;  /* 0x000000000000894d */ /* 0x002fea0003800000 */
[----:B------:R-:W-:Y:S01]  /*4960*/  BAR.SYNC.DEFER_BLOCKING 0x6, 0xa0 ;  /* 0x0182800000007b1d */ /* 0x000fe20000010000 */
[C---:B------:R-:W-:Y:S02]  /*4970*/  IMAD.SHL.U32 R7, R76.reuse, 0x40, RZ ;  /* 0x000000404c077824 */ /* 0x040fe400078e00ff */
[----:B------:R-:W-:Y:S02]  /*4980*/  HFMA2 R81, -RZ, RZ, 0, 0 ;  /* 0x00000000ff517431 */ /* 0x000fe400000001ff */
[C---:B------:R-:W-:Y:S01]  /*4990*/  IMAD.SHL.U32 R4, R76.reuse, 0x20, RZ ;  /* 0x000000204c047824 */ /* 0x040fe200078e00ff */
[----:B------:R-:W-:Y:S01]  /*49a0*/  CS2R R82, SRZ ;  /* 0x0000000000527805 */ /* 0x000fe2000001ff00 */
[----:B------:R-:W-:Y:S01]  /*49b0*/  IMAD.SHL.U32 R6, R76, 0x2, RZ ;  /* 0x000000024c067824 */ /* 0x000fe200078e00ff */
[----:B------:R-:W-:Y:S01]  /*49c0*/  UMOV UR44, 0x400 ;  /* 0x00000400002c7882 */ /* 0x000fe20000000000 */
[----:B------:R-:W-:Y:S01]  /*49d0*/  LOP3.LUT R5, R7, 0x180, RZ, 0xc0, !PT ;  /* 0x0000018007057812 */ /* 0x000fe200078ec0ff */
[----:B------:R-:W-:Y:S01]  /*49e0*/  ULEA UR44, UR48, UR44, 0x18 ;  /* 0x0000002c302c7291 */ /* 0x000fe2000f8ec0ff */
[----:B------:R-:W-:Y:S01]  /*49f0*/  LOP3.LUT R4, R4, 0xc00, RZ, 0xc0, !PT ;  /* 0x00000c0004047812 */ /* 0x000fe200078ec0ff */
[----:B------:R-:W1:Y:S01]  /*4a00*/  LDC.64 R72, c[0x0][0x888] ;  /* 0x00022200ff487b82 */ /* 0x000e620000000a00 */
[----:B------:R-:W-:Y:S01]  /*4a10*/  LOP3.LUT R6, R5, 0x20, R6, 0xf8, !PT ;  /* 0x0000002005067812 */ /* 0x000fe200078ef806 */
[----:B------:R-:W-:Y:S01]  /*4a20*/  IMAD.SHL.U32 R5, R76, 0x8, RZ ;  /* 0x000000084c057824 */ /* 0x000fe200078e00ff */
[----:B------:R-:W-:Y:S01]  /*4a30*/  LOP3.LUT R4, R4, 0x40, R7, 0xf8, !PT ;  /* 0x0000004004047812 */ /* 0x000fe200078ef807 */
[----:B------:R-:W-:Y:S01]  /*4a40*/  IMAD.U32 R37, R76, 0x10000, RZ ;  /* 0x000100004c257824 */ /* 0x000fe200078e00ff */
[----:B------:R-:W-:Y:S01]  /*4a50*/  UIADD3 UR4, UPT, UPT, UR44, 0x1200, URZ ;  /* 0x000012002c047890 */ /* 0x000fe2000fffe0ff */
[----:B------:R-:W-:Y:S01]  /*4a60*/  IMAD.MOV.U32 R36, RZ, RZ, RZ ;  /* 0x000000ffff247224 */ /* 0x000fe200078e00ff */
[----:B------:R-:W-:Y:S01]  /*4a70*/  LOP3.LUT R5, R6, 0x30, R5, 0x78, !PT ;  /* 0x0000003006057812 */ /* 0x000fe200078e7805 */
[----:B------:R-:W2:Y:S01]  /*4a80*/  LDC.64 R74, c[0x0][0x890] ;  /* 0x00022400ff4a7b82 */ /* 0x000ea20000000a00 */
[----:B------:R-:W-:Y:S01]  /*4a90*/  LOP3.LUT R4, R4, 0x200, R7, 0xf8, !PT ;  /* 0x0000020004047812 */ /* 0x000fe200078ef807 */
[----:B------:R-:W-:Y:S01]  /*4aa0*/  IMAD.MOV.U32 R84, RZ, RZ, RZ ;  /* 0x000000ffff547224 */ /* 0x000fe200078e00ff */
[----:B------:R-:W-:Y:S01]  /*4ab0*/  LOP3.LUT R37, R37, 0x600000, RZ, 0xc0, !PT ;  /* 0x0060000025257812 */ /* 0x000fe200078ec0ff */
[----:B------:R-:W-:Y:S01]  /*4ac0*/  IMAD.U32 R85, RZ, RZ, UR4 ;  /* 0x00000004ff557e24 */ /* 0x000fe2000f8e00ff */
[----:B------:R-:W-:Y:S01]  /*4ad0*/  LOP3.LUT R78, R4, R5, RZ, 0xfc, !PT ;  /* 0x00000005044e7212 */ /* 0x000fe200078efcff */
[----:B------:R-:W3:Y:S01]  /*4ae0*/  LDS R0, [UR44+0x100] ;  /* 0x0001002cff007984 */ /* 0x000ee20008000800 */
[----:B------:R-:W-:Y:S01]  /*4af0*/  IMAD.SHL.U32 R4, R76, 0x10, RZ ;  /* 0x000000104c047824 */ /* 0x000fe200078e00ff */
[----:B------:R-:W4:Y:S01]  /*4b00*/  LDC.64 R70, c[0x0][0x8b0] ;  /* 0x00022c00ff467b82 */ /* 0x000f220000000a00 */
[----:B------:R-:W-:Y:S01]  /*4b10*/  IADD3 R77, PT, PT, R78, UR44, RZ ;  /* 0x0000002c4e4d7c10 */ /* 0x000fe2000fffe0ff */
[----:B------:R-:W1:Y:S02]  /*4b20*/  LDCU UR50, c[0x0][0x370] ;  /* 0x00006e00ff3277ac */ /* 0x000e640008000800 */
[----:B------:R-:W-:Y:S01]  /*4b30*/  LOP3.LUT R4, R4, 0x20, RZ, 0xc0, !PT ;  /* 0x0000002004047812 */ /* 0x000fe200078ec0ff */
[----:B------:R-:W1:Y:S03]  /*4b40*/  LDCU.64 UR62, c[0x0][0x348] ;  /* 0x00006900ff3e77ac */ /* 0x000e660008000a00 */
[----:B------:R-:W1:Y:S01]  /*4b50*/  LDC.64 R68, c[0x0][0x8a8] ;  /* 0x00022a00ff447b82 */ /* 0x000e620000000a00 */
[----:B------:R-:W-:Y:S01]  /*4b60*/  IADD3 R77, PT, PT, -R4, 0x200, R77 ;  /* 0x00000200044d7810 */ /* 0x000fe20007ffe14d */
[----:B------:R-:W1:Y:S01]  /*4b70*/  LDCU UR41, c[0x0][0xb0c] ;  /* 0x00016180ff2977ac */ /* 0x000e620008000800 */
[----:B------:R-:W1:Y:S01]  /*4b80*/  LDCU UR39, c[0x0][0xb30] ;  /* 0x00016600ff2777ac */ /* 0x000e620008000800 */
[----:B------:R-:W1:Y:S01]  /*4b90*/  LDCU.64 UR58, c[0x0][0x888] ;  /* 0x00011100ff3a77ac */ /* 0x000e620008000a00 */
[----:B------:R-:W1:Y:S01]  /*4ba0*/  LDCU.64 UR42, c[0x0][0xb28] ;  /* 0x00016500ff2a77ac */ /* 0x000e620008000a00 */
[----:B------:R-:W1:Y:S01]  /*4bb0*/  LDCU.128 UR52, c[0x0][0xb10] ;  /* 0x00016200ff3477ac */ /* 0x000e620008000c00 */
[----:B------:R-:W1:Y:S01]  /*4bc0*/  LDCU UR49, c[0x0][0x374] ;  /* 0x00006e80ff3177ac */ /* 0x000e620008000800 */
[----:B------:R-:W-:Y:S01]  /*4bd0*/  UIADD3 UR56, UPT, UPT, UR44, 0x200, URZ ;  /* 0x000002002c387890 */ /* 0x000fe2000fffe0ff */
[----:B---3--:R-:W-:-:S11]  /*4be0*/  IMAD.IADD R37, R0, 0x1, R37 ;  /* 0x0000000100257824 */ /* 0x008fd600078e0225 */
.L_x_100:
[----:B------:R-:W-:Y:S02]  /*4bf0*/  LEA R3, R81, UR44, 0x3 ;  /* 0x0000002c51037c11 */ /* 0x000fe4000f8e18ff */
[----:B------:R-:W-:Y:S02]  /*4c00*/  SHF.L.U32 R0, R83, 0x1f, RZ ;  /* 0x0000001f53007819 */ /* 0x000fe400000006ff */
[----:B-1----:R-:W-:Y:S02]  /*4c10*/  LEA R4, R81, UR44, 0x4 ;  /* 0x0000002c51047c11 */ /* 0x002fe4000f8e20ff */
[----:B------:R-:W3:Y:S02]  /*4c20*/  SYNCS.PHASECHK.TRANS64.TRYWAIT P0, [R3+URZ+0x50], R0 ;  /* 0x00005000030075a7 */ /* 0x000ee400080011ff */
[----:B--23--:R-:W-:Y:S05]  /*4c30*/  @!P0 BRA `(.L_x_83) ;  /* 0x00000020008c8947 */ /* 0x00cfea0003800000 */
.L_x_130:
[----:B------:R-:W1:Y:S01]  /*4c40*/  LDS.128 R4, [R4+0xe0] ;  /* 0x0000e00004047984 */ /* 0x000e620000000c00 */
[----:B------:R-:W-:Y:S01]  /*4c50*/  UISETP.GE.AND UP0, UPT, UR40, 0x1, UPT ;  /* 0x000000012800788c */ /* 0x000fe2000bf06270 */
[----:B------:R-:W-:Y:S01]  /*4c60*/  @!PT LDS RZ, [RZ] ;  /* 0x00000000fffff984 */ /* 0x000fe20000000800 */
[----:B------:R-:W-:Y:S01]  /*4c70*/  @!PT LDS RZ, [RZ] ;  /* 0x00000000fffff984 */ /* 0x000fe20000000800 */
[----:B------:R-:W-:Y:S01]  /*4c80*/  @!PT LDS RZ, [RZ] ;  /* 0x00000000fffff984 */ /* 0x000fe20000000800 */
[----:B------:R-:W-:Y:S01]  /*4c90*/  @!PT LDS RZ, [RZ] ;  /* 0x00000000fffff984 */ /* 0x000fe20000000800 */
[----:B------:R2:W-:Y:S06]  /*4ca0*/  MEMBAR.ALL.CTA ;  /* 0x0000000000007992 */ /* 0x0005ec0000008000 */
[----:B--2---:R-:W2:Y:S01]  /*4cb0*/  FENCE.VIEW.ASYNC.S ;  /* 0x00000000000073c6 */ /* 0x004ea20000000000 */
[----:B-1----:R-:W-:Y:S11]  /*4cc0*/  LOP3.LUT P0, RZ, R6, 0x1, RZ, 0xc0, !PT ;  /* 0x0000000106ff7812 */ /* 0x002ff6000780c0ff */
[----:B------:R-:W-:Y:S02]  /*4cd0*/  @!UPT UIADD3 URZ, UPT, UPT, URZ, URZ, URZ ;  /* 0x000000fffffff290 */ /* 0x000fe4000fffe0ff */
[----:B--2---:R-:W-:Y:S01]  /*4ce0*/  VOTEU.ANY UP1, P0 ;  /* 0x0000000000ff7886 */ /* 0x004fe20000020100 */
[----:B------:R-:W-:Y:S01]  /*4cf0*/  PLOP3.LUT P0, PT, PT, PT, UP1, 0x80, 0x8 ;  /* 0x000000000008781c */ /* 0x000fe20003f0f018 */
[----:B------:R-:W-:Y:S11]  /*4d00*/  UP2UR UR47, UPR, URZ, 0x2 ;  /* 0x00000002ff2f7883 */ /* 0x000ff60008000000 */
[----:B------:R-:W-:Y:S01]  /*4d10*/  @!UPT UIADD3 URZ, UPT, UPT, URZ, URZ, URZ ;  /* 0x000000fffffff290 */ /* 0x000fe2000fffe0ff */
        /* <DEDUP_REMOVED lines=13> */
[----:B------:R-:W2:Y:S01]  /*4df0*/  LDCU UR12, c[0x0][0xb20] ;  /* 0x00016400ff0c77ac */ /* 0x000ea20008000800 */
[----:B------:R-:W-:Y:S02]  /*4e00*/  UIMAD.WIDE.U32 UR4, UR49, UR55, URZ ;  /* 0x00000037310472a5 */ /* 0x000fe4000f8e00ff */
[----:B------:R-:W-:Y:S02]  /*4e10*/  UIMAD.WIDE.U32 UR6, UR50, UR52, URZ ;  /* 0x00000034320672a5 */ /* 0x000fe4000f8e00ff */
[----:B------:R-:W-:Y:S02]  /*4e20*/  UISETP.NE.AND UP0, UPT, UR54, 0x1, UPT ;  /* 0x000000013600788c */ /* 0x000fe4000bf05270 */
[----:B------:R-:W-:Y:S02]  /*4e30*/  UIMAD.WIDE.U32 UR8, UR37, UR55, URZ ;  /* 0x00000037250872a5 */ /* 0x000fe4000f8e00ff */
[----:B------:R-:W-:Y:S02]  /*4e40*/  UIMAD.WIDE.U32 UR10, UR38, UR52, URZ ;  /* 0x00000034260a72a5 */ /* 0x000fe4000f8e00ff */
[----:B------:R-:W-:Y:S02]  /*4e50*/  UISETP.NE.AND UP1, UPT, UR41, 0x1, UPT ;  /* 0x000000012900788c */ /* 0x000fe4000bf25270 */
[----:B------:R-:W-:Y:S01]  /*4e60*/  UISETP.NE.AND UP2, UPT, UR40, 0x1, UPT ;  /* 0x000000012800788c */ /* 0x000fe2000bf45270 */
[----:B------:R-:W-:Y:S02]  /*4e70*/  UMOV UR4, UR5 ;  /* 0x0000000500047c82 */ /* 0x000fe40008000000 */
[----:B--2---:R-:W-:Y:S03]  /*4e80*/  USHF.R.U32.HI UR5, URZ, UR12, UR4 ;  /* 0x0000000cff057299 */ /* 0x004fe60008011604 */
[----:B------:R-:W-:Y:S02]  /*4e90*/  UMOV UR4, UR7 ;  /* 0x0000000700047c82 */ /* 0x000fe40008000000 */
[----:B------:R-:W-:Y:S02]  /*4ea0*/  USHF.R.U32.HI UR7, URZ, UR53, UR4 ;  /* 0x00000035ff077299 */ /* 0x000fe40008011604 */
[----:B------:R-:W-:Y:S02]  /*4eb0*/  USEL UR4, UR49, UR5, !UP0 ;  /* 0x0000000531047287 */ /* 0x000fe4000c000000 */
[----:B------:R-:W-:Y:S01]  /*4ec0*/  USEL UR7, UR50, UR7, !UP1 ;  /* 0x0000000732077287 */ /* 0x000fe2000c800000 */
[----:B------:R-:W-:Y:S01]  /*4ed0*/  UMOV UR5, UR9 ;  /* 0x0000000900057c82 */ /* 0x000fe20008000000 */
[----:B------:R-:W-:Y:S02]  /*4ee0*/  UIMAD.WIDE.U32 UR8, UR4, UR42, URZ ;  /* 0x0000002a040872a5 */ /* 0x000fe4000f8e00ff */
[----:B------:R-:W-:Y:S03]  /*4ef0*/  USHF.R.U32.HI UR6, URZ, UR12, UR5 ;  /* 0x0000000cff067299 */ /* 0x000fe60008011605 */
[----:B------:R-:W-:Y:S01]  /*4f00*/  UMOV UR5, UR11 ;  /* 0x0000000b00057c82 */ /* 0x000fe20008000000 */
[----:B------:R-:W-:Y:S02]  /*4f10*/  UIMAD.WIDE.U32 UR10, UR7, UR42, URZ ;  /* 0x0000002a070a72a5 */ /* 0x000fe4000f8e00ff */
[----:B------:R-:W-:Y:S02]  /*4f20*/  USHF.R.U32.HI UR12, URZ, UR53, UR5 ;  /* 0x00000035ff0c7299 */ /* 0x000fe40008011605 */
[----:B------:R-:W-:Y:S01]  /*4f30*/  USEL UR6, UR37, UR6, !UP0 ;  /* 0x0000000625067287 */ /* 0x000fe2000c000000 */
[----:B------:R-:W-:Y:S02]  /*4f40*/  UMOV UR5, UR9 ;  /* 0x0000000900057c82 */ /* 0x000fe40008000000 */
[----:B------:R-:W-:Y:S01]  /*4f50*/  UMOV UR10, UR11 ;  /* 0x0000000b000a7c82 */ /* 0x000fe20008000000 */
[----:B------:R-:W-:Y:S02]  /*4f60*/  @UP2 USHF.R.U32.HI UR4, URZ, UR43, UR5 ;  /* 0x0000002bff042299 */ /* 0x000fe40008011605 */
[----:B------:R-:W-:Y:S02]  /*4f70*/  @UP2 USHF.R.U32.HI UR7, URZ, UR43, UR10 ;  /* 0x0000002bff072299 */ /* 0x000fe4000801160a */
[----:B------:R-:W-:Y:S02]  /*4f80*/  UIMAD UR4, UR40, UR4, URZ ;  /* 0x00000004280472a4 */ /* 0x000fe4000f8e02ff */
[----:B------:R-:W-:Y:S02]  /*4f90*/  UIMAD.WIDE.U32 UR10, UR6, UR42, URZ ;  /* 0x0000002a060a72a5 */ /* 0x000fe4000f8e00ff */
[----:B------:R-:W-:Y:S02]  /*4fa0*/  USEL UR5, UR38, UR12, !UP1 ;  /* 0x0000000c26057287 */ /* 0x000fe4000c800000 */
[----:B------:R-:W-:Y:S02]  /*4fb0*/  UIMAD UR8, UR40, UR7, URZ ;  /* 0x00000007280872a4 */ /* 0x000fe4000f8e02ff */
[----:B------:R-:W-:Y:S03]  /*4fc0*/  UISETP.GE.AND UP0, UPT, UR6, UR4, UPT ;  /* 0x000000040600728c */ /* 0x000fe6000bf06270 */
[----:B------:R-:W-:Y:S01]  /*4fd0*/  UMOV UR4, UR11 ;  /* 0x0000000b00047c82 */ /* 0x000fe20008000000 */
[----:B------:R-:W-:Y:S02]  /*4fe0*/  UISETP.GE.OR UP0, UPT, UR5, UR8, UP0 ;  /* 0x000000080500728c */ /* 0x000fe40008706670 */
[----:B------:R-:W-:Y:S02]  /*4ff0*/  USHF.R.U32.HI UR4, URZ, UR43, UR4 ;  /* 0x0000002bff047299 */ /* 0x000fe40008011604 */
[----:B------:R-:W-:Y:S02]  /*5000*/  UIMAD.WIDE.U32 UR8, UR5, UR42, URZ ;  /* 0x0000002a050872a5 */ /* 0x000fe4000f8e00ff */
[----:B------:R-:W-:Y:S02]  /*5010*/  USEL UR11, UR6, UR4, !UP2 ;  /* 0x00000004060b7287 */ /* 0x000fe4000d000000 */
[----:B------:R-:W-:Y:S02]  /*5020*/  UIADD3 UR8, UPT, UPT, -UR5, URZ, URZ ;  /* 0x000000ff05087290 */ /* 0x000fe4000fffe1ff */
[----:B------:R-:W-:Y:S01]  /*5030*/  UIADD3 UR10, UPT, UPT, -UR11, URZ, URZ ;  /* 0x000000ff0b0a7290 */ /* 0x000fe2000fffe1ff */
[----:B------:R-:W-:Y:S01]  /*5040*/  @!UP0 UMOV UR4, UR9 ;  /* 0x0000000900048c82 */ /* 0x000fe20008000000 */
[----:B------:R-:W-:Y:S02]  /*5050*/  UIADD3 UR9, UPT, UPT, -UR6, URZ, URZ ;  /* 0x000000ff06097290 */ /* 0x000fe4000fffe1ff */
[----:B------:R-:W-:Y:S02]  /*5060*/  @!UP0 USHF.R.U32.HI UR4, URZ, UR43, UR4 ;  /* 0x0000002bff048299 */ /* 0x000fe40008011604 */
[----:B------:R-:W-:Y:S02]  /*5070*/  UIMAD UR10, UR40, UR10, UR6 ;  /* 0x0000000a280a72a4 */ /* 0x000fe4000f8e0206 */
[----:B------:R-:W-:Y:S04]  /*5080*/  @!UP0 USEL UR4, UR5, UR4, !UP2 ;  /* 0x0000000405048287 */ /* 0x000fe8000d000000 */
[----:B------:R-:W-:Y:S02]  /*5090*/  @!UP0 UIMAD UR10, UR7, UR10, UR4 ;  /* 0x0000000a070a82a4 */ /* 0x000fe4000f8e0204 */
[----:B------:R-:W-:Y:S02]  /*50a0*/  @!UP0 UIADD3 UR11, UPT, UPT, UR11, -UR4, URZ ;  /* 0x800000040b0b8290 */ /* 0x000fe4000fffe0ff */
[----:B------:R-:W-:Y:S02]  /*50b0*/  UIMAD UR7, UR41, UR8, UR38 ;  /* 0x00000008290772a4 */ /* 0x000fe4000f8e0226 */
[----:B------:R-:W-:Y:S02]  /*50c0*/  @!UP0 UIMAD UR6, UR11, UR40, UR5 ;  /* 0x000000280b0682a4 */ /* 0x000fe4000f8e0205 */
[----:B------:R-:W-:Y:S01]  /*50d0*/  UIMAD UR4, UR54, UR9, UR37 ;  /* 0x00000009360472a4 */ /* 0x000fe2000f8e0225 */
[----:B------:R-:W-:Y:S02]  /*50e0*/  @!UP0 UMOV UR5, UR10 ;  /* 0x0000000a00058c82 */ /* 0x000fe40008000000 */
[----:B------:R-:W-:Y:S02]  /*50f0*/  UIMAD UR38, UR5, UR41, UR7 ;  /* 0x00000029052672a4 */ /* 0x000fe4000f8e0207 */
[----:B------:R-:W-:Y:S11]  /*5100*/  UIMAD UR37, UR6, UR54, UR4 ;  /* 0x00000036062572a4 */ /* 0x000ff6000f8e0204 */
[----:B------:R-:W-:Y:S01]  /*5110*/  @!UPT UIADD3 URZ, UPT, UPT, URZ, URZ, URZ ;  /* 0x000000fffffff290 */ /* 0x000fe2000fffe0ff */
.L_x_84:
[----:B------:R-:W-:Y:S01]  /*5120*/  UISETP.NE.AND UP0, UPT, UR39, 0x1, UPT ;  /* 0x000000012700788c */ /* 0x000fe2000bf05270 */
[----:B------:R-:W-:Y:S10]  /*5130*/  IADD3 R81, PT, PT, R81, 0x1, RZ ;  /* 0x0000000151517810 */ /* 0x000ff40007ffe0ff */
[----:B------:R-:W2:Y:S01]  /*5140*/  @!UP0 LDCU.128 UR12, c[0x0][0xb10] ;  /* 0x00016200ff0c87ac */ /* 0x000ea20008000c00 */
[----:B------:R-:W3:Y:S01]  /*5150*/  @!UP0 LDCU UR5, c[0x0][0xb0c] ;  /* 0x00016180ff0587ac */ /* 0x000ee20008000800 */
[----:B------:R-:W4:Y:S01]  /*5160*/  @!UP0 LDCU UR10, c[0x0][0xb20] ;  /* 0x00016400ff0a87ac */ /* 0x000f220008000800 */
[----:B--2---:R-:W-:Y:S02]  /*5170*/  UIMAD.WIDE.U32 UR8, UR38, UR12, URZ ;  /* 0x0000000c260872a5 */ /* 0x004fe4000f8e00ff */
[----:B------:R-:W-:Y:S02]  /*5180*/  UIMAD.WIDE.U32 UR6, UR37, UR15, URZ ;  /* 0x0000000f250672a5 */ /* 0x000fe4000f8e00ff */
[----:B------:R-:W-:Y:S03]  /*5190*/  @!UP0 UISETP.NE.AND UP1, UPT, UR14, 0x1, UPT ;  /* 0x000000010e00888c */ /* 0x000fe6000bf25270 */
[----:B------:R-:W-:Y:S01]  /*51a0*/  @!UP0 UMOV UR4, UR9 ;  /* 0x0000000900048c82 */ /* 0x000fe20008000000 */
[----:B---3--:R-:W-:Y:S02]  /*51b0*/  @!UP0 UISETP.NE.AND UP2, UPT, UR5, 0x1, UPT ;  /* 0x000000010500888c */ /* 0x008fe4000bf45270 */
[----:B------:R-:W-:Y:S01]  /*51c0*/  @!UP0 USHF.R.U32.HI UR4, URZ, UR13, UR4 ;  /* 0x0000000dff048299 */ /* 0x000fe20008011604 */
[----:B------:R-:W-:Y:S02]  /*51d0*/  @!UP0 UMOV UR6, UR7 ;  /* 0x0000000700068c82 */ /* 0x000fe40008000000 */
[----:B----4-:R-:W-:Y:S02]  /*51e0*/  @!UP0 USHF.R.U32.HI UR6, URZ, UR10, UR6 ;  /* 0x0000000aff068299 */ /* 0x010fe40008011606 */
[----:B------:R-:W-:Y:S02]  /*51f0*/  @!UP0 USEL UR7, UR38, UR4, !UP2 ;  /* 0x0000000426078287 */ /* 0x000fe4000d000000 */
[----:B------:R-:W-:Y:S04]  /*5200*/  @!UP0 USEL UR6, UR37, UR6, !UP1 ;  /* 0x0000000625068287 */ /* 0x000fe8000c800000 */
[----:B------:R-:W-:Y:S02]  /*5210*/  @!UP0 UIADD3 UR4, UPT, UPT, -UR7, UR6, URZ ;  /* 0x0000000607048290 */ /* 0x000fe4000fffe1ff */
[----:B------:R-:W-:Y:S02]  /*5220*/  @!UP0 UIADD3 UR6, UPT, UPT, UR7, -UR6, URZ ;  /* 0x8000000607068290 */ /* 0x000fe4000fffe0ff */
[----:B------:R-:W-:Y:S02]  /*5230*/  @!UP0 UIMAD UR38, UR4, UR5, UR38 ;  /* 0x00000005042682a4 */ /* 0x000fe4000f8e0226 */
[----:B------:R-:W-:Y:S02]  /*5240*/  @!UP0 UIMAD UR37, UR6, UR14, UR37 ;  /* 0x0000000e062582a4 */ /* 0x000fe4000f8e0225 */
[----:B------:R-:W-:Y:S09]  /*5250*/  ULOP3.LUT UP0, URZ, UR56, 0x1b0, URZ, 0xc0, !UPT ;  /* 0x000001b038ff7892 */ /* 0x000ff2000f80c0ff */
[----:B------:R-:W-:Y:S05]  /*5260*/  BRA.U !UP0, `(.L_x_85) ;  /* 0x0000000108407547 */ /* 0x000fea000b800000 */
[----:B------:R-:W2:Y:S01]  /*5270*/  LDCU.64 UR8, c[0x4][0x80] ;  /* 0x01001000ff0877ac */ /* 0x000ea20008000a00 */
[----:B------:R-:W-:Y:S01]  /*5280*/  MOV R3, 0x0 ;  /* 0x0000000000037802 */ /* 0x000fe20000000f00 */
[----:B------:R-:W-:Y:S02]  /*5290*/  HFMA2 R12, -RZ, RZ, 0, 5.9604644775390625e-08 ;  /* 0x00000001ff0c7431 */ /* 0x000fe400000001ff */
[----:B------:R-:W-:Y:S02]  /*52a0*/  IMAD.MOV.U32 R8, RZ, RZ, 0x70 ;  /* 0x00000070ff087424 */ /* 0x000fe400078e00ff */
[----:B------:R-:W-:Y:S01]  /*52b0*/  IMAD.MOV.U32 R13, RZ, RZ, RZ ;  /* 0x000000ffff0d7224 */ /* 0x000fe200078e00ff */
[----:B------:R-:W3:Y:S01]  /*52c0*/  LDCU.64 UR6, c[0x4][0x88] ;  /* 0x01001100ff0677ac */ /* 0x000ee20008000a00 */
[----:B------:R-:W4:Y:S01]  /*52d0*/  LDC.64 R2, c[0x4][R3] ;  /* 0x0100000003027b82 */ /* 0x000f220000000a00 */
[----:B------:R-:W1:Y:S01]  /*52e0*/  LDCU.64 UR4, c[0x4][0x8] ;  /* 0x01000100ff0477ac */ /* 0x000e620008000a00 */
[----:B--2---:R-:W-:Y:S01]  /*52f0*/  MOV R5, UR9 ;  /* 0x0000000900057c02 */ /* 0x004fe20008000f00 */
[----:B------:R-:W-:Y:S01]  /*5300*/  IMAD.U32 R4, RZ, RZ, UR8 ;  /* 0x00000008ff047e24 */ /* 0x000fe2000f8e00ff */
[----:B---3--:R-:W-:Y:S01]  /*5310*/  MOV R7, UR7 ;  /* 0x0000000700077c02 */ /* 0x008fe20008000f00 */
[----:B------:R-:W-:Y:S01]  /*5320*/  IMAD.U32 R6, RZ, RZ, UR6 ;  /* 0x00000006ff067e24 */ /* 0x000fe2000f8e00ff */
[----:B-1----:R-:W-:Y:S01]  /*5330*/  MOV R11, UR5 ;  /* 0x00000005000b7c02 */ /* 0x002fe20008000f00 */
[----:B------:R-:W-:Y:S02]  /*5340*/  IMAD.U32 R10, RZ, RZ, UR4 ;  /* 0x00000004ff0a7e24 */ /* 0x000fe4000f8e00ff */
[----:B------:R-:W-:Y:S07]  /*5350*/  LEPC R20, `(.L_x_85) ;  /* 0x000000001014794e */ /* 0x000fee0000000000 */
[----:B----45:R-:W-:Y:S05]  /*5360*/  CALL.ABS.NOINC R2 ;  /* 0x0000000002007343 */ /* 0x030fea0003c00000 */
.L_x_85:
[----:B------:R-:W-:Y:S01]  /*5370*/  LOP3.LUT P0, RZ, R85, 0x1b0, RZ, 0xc0, !PT ;  /* 0x000001b055ff7812 */ /* 0x000fe2000780c0ff */
[----:B------:R-:W-:Y:S11]  /*5380*/  BSSY.RECONVERGENT B6, `(.L_x_86) ;  /* 0x0000013000067945 */ /* 0x000ff60003800200 */
[----:B------:R-:W-:Y:S01]  /*5390*/  @!UPT UIADD3 URZ, UPT, UPT, URZ, URZ, URZ ;  /* 0x000000fffffff290 */ /* 0x000fe2000fffe0ff */
[----:B------:R-:W-:Y:S05]  /*53a0*/  @!P0 BRA `(.L_x_87) ;  /* 0x0000000000408947 */ /* 0x000fea0003800000 */
        /* <DEDUP_REMOVED lines=16> */
.L_x_87:
[----:B------:R-:W-:Y:S05]  /*54b0*/  BSYNC.RECONVERGENT B6 ;  /* 0x0000000000067941 */ /* 0x000fea0003800200 */
.L_x_86:
[----:B------:R-:W-:Y:S01]  /*54c0*/  ISETP.NE.U32.AND P3, PT, R74, RZ, PT ;  /* 0x000000ff4a00720c */ /* 0x000fe20003f65070 */
[----:B------:R-:W-:Y:S01]  /*54d0*/  UISETP.NE.AND UP1, UPT, UR61, URZ, UPT ;  /* 0x000000ff3d00728c */ /* 0x000fe2000bf25270 */
[----:B------:R-:W-:Y:S02]  /*54e0*/  ISETP.NE.U32.AND P4, PT, R70, RZ, PT ;  /* 0x000000ff4600720c */ /* 0x000fe40003f85070 */
[----:B------:R-:W-:Y:S02]  /*54f0*/  ISETP.NE.AND.EX P3, PT, R75, RZ, PT, P3 ;  /* 0x000000ff4b00720c */ /* 0x000fe40003f65330 */
[----:B------:R-:W-:Y:S02]  /*5500*/  PLOP3.LUT P1, PT, PT, PT, PT, 0x8, 0x80 ;  /* 0x000000000080781c */ /* 0x000fe40003f2e170 */
[----:B------:R-:W-:Y:S02]  /*5510*/  PLOP3.LUT P0, PT, PT, PT, UP1, 0x80, 0x8 ;  /* 0x000000000008781c */ /* 0x000fe40003f0f018 */
[----:B------:R-:W-:Y:S02]  /*5520*/  ISETP.NE.AND.EX P4, PT, R71, RZ, PT, P4 ;  /* 0x000000ff4700720c */ /* 0x000fe40003f85340 */
[----:B------:R-:W2:Y:S09]  /*5530*/  @UP1 LDCU.64 UR4, c[0x0][0x888] ;  /* 0x00011100ff0417ac */ /* 0x000eb20008000a00 */
[----:B------:R-:W-:Y:S01]  /*5540*/  @P0 PLOP3.LUT P1, PT, P3, PT, PT, 0x80, 0x8 ;  /* 0x000000000008081c */ /* 0x000fe20001f2f070 */
[----:B--2---:R-:W-:Y:S04]  /*5550*/  @UP1 UISETP.NE.U32.AND UP0, UPT, UR4, URZ, UPT ;  /* 0x000000ff0400128c */ /* 0x004fe8000bf05070 */
[----:B------:R-:W-:Y:S04]  /*5560*/  @UP1 UISETP.NE.AND.EX UP0, UPT, UR5, URZ, UPT, UP0 ;  /* 0x000000ff0500128c */ /* 0x000fe8000bf05300 */
[----:B------:R-:W-:Y:S01]  /*5570*/  @UP1 USEL UR4, URZ, 0xffffffff, UP0 ;  /* 0xffffffffff041887 */ /* 0x000fe20008000000 */
[----:B------:R-:W-:Y:S11]  /*5580*/  @!P3 BRA `(.L_x_88) ;  /* 0x000000000030b947 */ /* 0x000ff60003800000 */
[----:B------:R-:W-:Y:S01]  /*5590*/  ISETP.NE.U32.AND P2, PT, R72, RZ, PT ;  /* 0x000000ff4800720c */ /* 0x000fe20003f45070 */
[----:B------:R-:W2:Y:S01]  /*55a0*/  LDCU.64 UR6, c[0x0][0x358] ;  /* 0x00006b00ff0677ac */ /* 0x000ea20008000a00 */
[----:B------:R-:W-:Y:S02]  /*55b0*/  IMAD.MOV.U32 R79, RZ, RZ, 0x1 ;  /* 0x00000001ff4f7424 */ /* 0x000fe400078e00ff */
[----:B------:R-:W-:Y:S11]  /*55c0*/  ISETP.NE.AND.EX P2, PT, R73, RZ, PT, P2 ;  /* 0x000000ff4900720c */ /* 0x000ff60003f45320 */
[----:B------:R-:W-:Y:S02]  /*55d0*/  @!UPT UIADD3 URZ, UPT, UPT, URZ, URZ, URZ ;  /* 0x000000fffffff290 */ /* 0x000fe4000fffe0ff */
[----:B------:R-:W3:Y:S01]  /*55e0*/  @P2 LDC.64 R2, c[0x0][0x888] ;  /* 0x00022200ff022b82 */ /* 0x000ee20000000a00 */
[----:B-1----:R-:W-:Y:S04]  /*55f0*/  @P2 IMAD R0, R74, UR36, RZ ;  /* 0x000000244a002c24 */ /* 0x002fe8000f8e02ff */
[----:B---3--:R-:W-:Y:S04]  /*5600*/  @P2 IMAD.WIDE R2, R0, 0x4, R2 ;  /* 0x0000000400022825 */ /* 0x008fe800078e0202 */
[----:B------:R-:W-:Y:S01]  /*5610*/  HFMA2 R0, -RZ, RZ, 0, 5.9604644775390625e-08 ;  /* 0x00000001ff007431 */ /* 0x000fe200000001ff */
[----:B--2--5:R2:W5:Y:S04]  /*5620*/  @P2 LDG.E R39, desc[UR6][R2.64] ;  /* 0x0000000602272981 */ /* 0x024568000c1e1900 */
[----:B------:R-:W-:Y:S01]  /*5630*/  @!P2 PRMT R79, R0, 0x7610, R79 ;  /* 0x00007610004fa816 */ /* 0x000fe2000000004f */
[----:B--2---:R-:W3:Y:S06]  /*5640*/  @!P2 LDC R39, c[0x0][0x880] ;  /* 0x00022000ff27ab82 */ /* 0x004eec0000000800 */
.L_x_88:
[----:B------:R-:W-:Y:S05]  /*5650*/  @!P4 BRA `(.L_x_89) ;  /* 0x000000000024c947 */ /* 0x000fea0003800000 */
[----:B------:R-:W-:Y:S01]  /*5660*/  ISETP.NE.U32.AND P2, PT, R68, RZ, PT ;  /* 0x000000ff4400720c */ /* 0x000fe20003f45070 */
[----:B------:R-:W2:Y:S03]  /*5670*/  LDCU.64 UR6, c[0x0][0x358] ;  /* 0x00006b00ff0677ac */ /* 0x000ea60008000a00 */
[----:B------:R-:W-:Y:S11]  /*5680*/  ISETP.NE.AND.EX P2, PT, R69, RZ, PT, P2 ;  /* 0x000000ff4500720c */ /* 0x000ff60003f45320 */
[----:B------:R-:W-:Y:S02]  /*5690*/  @!UPT UIADD3 URZ, UPT, UPT, URZ, URZ, URZ ;  /* 0x000000fffffff290 */ /* 0x000fe4000fffe0ff */
[----:B------:R-:W4:Y:S01]  /*56a0*/  @P2 LDC.64 R2, c[0x0][0x8a8] ;  /* 0x00022a00ff022b82 */ /* 0x000f220000000a00 */
[----:B-1----:R-:W-:Y:S04]  /*56b0*/  @P2 IMAD R0, R70, UR36, RZ ;  /* 0x0000002446002c24 */ /* 0x002fe8000f8e02ff */
[----:B----4-:R-:W-:Y:S05]  /*56c0*/  @P2 IMAD.WIDE R2, R0, 0x4, R2 ;  /* 0x0000000400022825 */ /* 0x010fea00078e0202 */
[----:B--2--5:R2:W5:Y:S02]  /*56d0*/  @P2 LDG.E R38, desc[UR6][R2.64] ;  /* 0x0000000602262981 */ /* 0x024564000c1e1900 */
[----:B--2---:R-:W4:Y:S02]  /*56e0*/  @!P2 LDC R38, c[0x0][0x8a0] ;  /* 0x00022800ff26ab82 */ /* 0x004f240000000800 */
.L_x_89:
[----:B---3-5:R-:W-:Y:S01]  /*56f0*/  @P0 FSETP.NEU.AND P4, PT, R39, RZ, PT ;  /* 0x000000ff2700020b */ /* 0x028fe20003f8d000 */
[----:B-1----:R-:W-:Y:S01]  /*5700*/  IMAD.U32 R0, RZ, RZ, UR4 ;  /* 0x00000004ff007e24 */ /* 0x002fe2000f8e00ff */
[----:B------:R-:W-:Y:S01]  /*5710*/  @P0 LOP3.LUT P2, RZ, R79, 0xff, RZ, 0xc0, !PT ;  /* 0x000000ff4fff0812 */ /* 0x000fe2000784c0ff */
[----:B------:R-:W-:Y:S01]  /*5720*/  BSSY B1, `(.L_x_90) ;  /* 0x0000039000017945 */ /* 0x000fe20003800000 */
[----:B------:R-:W-:Y:S02]  /*5730*/  @P0 SEL R2, RZ, 0xffffffff, P4 ;  /* 0xffffffffff020807 */ /* 0x000fe40002000000 */
[----:B------:R-:W-:Y:S02]  /*5740*/  CS2R R66, SRZ ;  /* 0x0000000000427805 */ /* 0x000fe4000001ff00 */
[----:B------:R-:W-:Y:S02]  /*5750*/  LEA R22, R36, UR44, 0x3 ;  /* 0x0000002c24167c11 */ /* 0x000fe4000f8e18ff */
[----:B------:R-:W-:Y:S02]  /*5760*/  CS2R R64, SRZ ;  /* 0x0000000000407805 */ /* 0x000fe4000001ff00 */
[----:B------:R-:W-:Y:S02]  /*5770*/  @P1 SEL R2, R0, R2, !P2 ;  /* 0x0000000200021207 */ /* 0x000fe40005000000 */
[----:B------:R-:W-:Y:S02]  /*5780*/  CS2R R18, SRZ ;  /* 0x0000000000127805 */ /* 0x000fe4000001ff00 */
[----:B------:R-:W-:Y:S02]  /*5790*/  SHF.L.U32 R3, R84, 0x1f, RZ ;  /* 0x0000001f54037819 */ /* 0x000fe400000006ff */
[----:B------:R-:W-:Y:S02]  /*57a0*/  CS2R R16, SRZ ;  /* 0x0000000000107805 */ /* 0x000fe4000001ff00 */
[----:B------:R-:W-:Y:S02]  /*57b0*/  @P0 LOP3.LUT R2, R2, 0x1, RZ, 0xc0, !PT ;  /* 0x0000000102020812 */ /* 0x000fe400078ec0ff */
[----:B------:R-:W-:Y:S02]  /*57c0*/  PLOP3.LUT P5, PT, PT, PT, PT, 0x8, 0x80 ;  /* 0x000000000080781c */ /* 0x000fe40003fae170 */
[----:B------:R-:W-:Y:S02]  /*57d0*/  ISETP.NE.U32.OR P1, PT, R2, 0x1, !P0 ;  /* 0x000000010200780c */ /* 0x000fe40004725470 */
[----:B------:R-:W-:Y:S11]  /*57e0*/  LEA.HI R2, R36, R36, RZ, 0x1 ;  /* 0x0000002424027211 */ /* 0x000ff600078f08ff */
[----:B------:R-:W-:Y:S04]  /*57f0*/  @P1 SHF.L.U32 R0, R82, 0x1f, RZ ;  /* 0x0000001f52001819 */ /* 0x000fe800000006ff */
[----:B------:R1:W2:Y:S01]  /*5800*/  @P1 SYNCS.PHASECHK.TRANS64.TRYWAIT P0, [UR44+0x30], R0 ;  /* 0x00003000ff0015a7 */ /* 0x0002a2000800112c */
[----:B------:R3:W3:Y:S01]  /*5810*/  SYNCS.PHASECHK.TRANS64.TRYWAIT P4, [R22+URZ+0x70], R3 ;  /* 0x00007003160075a7 */ /* 0x0006e200080811ff */
[C---:B-1----:R-:W-:Y:S01]  /*5820*/  IMAD.SHL.U32 R0, R2.reuse, 0x20, RZ ;  /* 0x0000002002007824 */ /* 0x042fe200078e00ff */
[----:B------:R-:W-:Y:S04]  /*5830*/  LOP3.LUT R2, R2, 0xffe, RZ, 0xc0, !PT ;  /* 0x00000ffe02027812 */ /* 0x000fe800078ec0ff */
[----:B------:R-:W-:Y:S01]  /*5840*/  LOP3.LUT R0, R0, 0xffffffc0, RZ, 0xc0, !PT ;  /* 0xffffffc000007812 */ /* 0x000fe200078ec0ff */
[----:B------:R-:W-:Y:S04]  /*5850*/  IMAD.IADD R2, R36, 0x1, -R2 ;  /* 0x0000000124027824 */ /* 0x000fe800078e0a02 */
[----:B------:R-:W-:Y:S04]  /*5860*/  IMAD.IADD R0, R37, 0x1, R0 ;  /* 0x0000000125007824 */ /* 0x000fe800078e0200 */
[----:B------:R-:W-:Y:S01]  /*5870*/  IMAD R2, R2, 0x100000, R0 ;  /* 0x0010000002027824 */ /* 0x000fe200078e0200 */
[----:B--2---:R-:W-:Y:S01]  /*5880*/  @P1 PLOP3.LUT P5, PT, P0, PT, PT, 0x8, 0x80 ;  /* 0x000000000080181c */ /* 0x004fe200007ae170 */
[----:B------:R-:W-:Y:S01]  /*5890*/  @!UPT UIADD3 URZ, UPT, UPT, URZ, URZ, URZ ;  /* 0x000000fffffff290 */ /* 0x000fe2000fffe0ff */
[----:B---3--:R-:W-:Y:S11]  /*58a0*/  @!P1 BRA `(.L_x_91) ;  /* 0x0000000000809947 */ /* 0x008ff60003800000 */
[----:B------:R-:W-:Y:S01]  /*58b0*/  ISETP.NE.U32.AND P0, PT, RZ, UR58, PT ;  /* 0x0000003aff007c0c */ /* 0x000fe2000bf05070 */
[----:B------:R-:W-:Y:S01]  /*58c0*/  BSSY B0, `(.L_x_92) ;  /* 0x0000012000007945 */ /* 0x000fe20003800000 */
[----:B------:R-:W-:Y:S02]  /*58d0*/  FSETP.NEU.AND P2, PT, R39, RZ, PT ;  /* 0x000000ff2700720b */ /* 0x000fe40003f4d000 */
[----:B------:R-:W-:Y:S02]  /*58e0*/  CS2R R18, SRZ ;  /* 0x0000000000127805 */ /* 0x000fe4000001ff00 */
[----:B------:R-:W-:Y:S02]  /*58f0*/  ISETP.NE.AND.EX P0, PT, RZ, UR59, PT, P0 ;  /* 0x0000003bff007c0c */ /* 0x000fe4000bf05300 */
[----:B------:R-:W-:Y:S02]  /*5900*/  CS2R R16, SRZ ;  /* 0x0000000000107805 */ /* 0x000fe4000001ff00 */
[----:B------:R-:W-:Y:S02]  /*5910*/  LOP3.LUT P1, RZ, R79, 0xff, RZ, 0xc0, !PT ;  /* 0x000000ff4fff7812 */ /* 0x000fe4000782c0ff */
[----:B------:R-:W-:Y:S02]  /*5920*/  CS2R R66, SRZ ;  /* 0x0000000000427805 */ /* 0x000fe4000001ff00 */
[----:B------:R-:W-:Y:S02]  /*5930*/  SEL R0, RZ, 0xffffffff, P2 ;  /* 0xffffffffff007807 */ /* 0x000fe40001000000 */
[----:B------:R-:W-:Y:S02]  /*5940*/  CS2R R64, SRZ ;  /* 0x0000000000407805 */ /* 0x000fe4000001ff00 */
[----:B------:R-:W-:Y:S04]  /*5950*/  SEL R4, RZ, 0xffffffff, P0 ;  /* 0xffffffffff047807 */ /* 0x000fe80000000000 */
[----:B------:R-:W-:Y:S04]  /*5960*/  @P3 SEL R0, R4, R0, !P1 ;  /* 0x0000000004003207 */ /* 0x000fe80004800000 */
[----:B------:R-:W-:Y:S04]  /*5970*/  LOP3.LUT R0, R0, 0x1, RZ, 0xc0, !PT ;  /* 0x0000000100007812 */ /* 0x000fe800078ec0ff */
[----:B------:R-:W-:Y:S01]  /*5980*/  ISETP.NE.U32.AND P0, PT, R0, 0x1, PT ;  /* 0x000000010000780c */ /* 0x000fe20003f05070 */
[----:B------:R-:W-:Y:S01]  /*5990*/  @!UPT UIADD3 URZ, UPT, UPT, URZ, URZ, URZ ;  /* 0x000000fffffff290 */ /* 0x000fe2000fffe0ff */
[----:B------:R-:W-:Y:S11]  /*59a0*/  @!P5 BRA `(.L_x_93) ;  /* 0x00000000000cd947 */ /* 0x000ff60003800000 */
[----:B------:R-:W-:Y:S04]  /*59b0*/  SHF.L.U32 R4, R82, 0x1f, RZ ;  /* 0x0000001f52047819 */ /* 0x000fe800000006ff */
[----:B------:R-:W1:Y:S02]  /*59c0*/  SYNCS.PHASECHK.TRANS64.TRYWAIT P1, [UR44+0x30], R4 ;  /* 0x00003004ff0075a7 */ /* 0x000e64000802112c */
[----:B-1----:R-:W-:Y:S05]  /*59d0*/  @!P1 BRA `(.L_x_94) ;  /* 0x0000001400389947 */ /* 0x002fea0003800000 */
.L_x_93:
[----:B------:R-:W-:Y:S05]  /*59e0*/  BSYNC B0 ;  /* 0x0000000000007941 */ /* 0x000fea0003800000 */
.L_x_92:
[----:B------:R2:W3:Y:S01]  /*59f0*/  @P0 LDS.128 R16, [R78+UR44+0x200] ;  /* 0x0002002c4e100984 */ /* 0x0004e20008000c00 */
[----:B------:R-:W-:Y:S01]  /*5a00*/  UIADD3 UR4, UPT, UPT, UR44, 0x38, URZ ;  /* 0x000000382c047890 */ /* 0x000fe2000fffe0ff */
[----:B------:R-:W-:Y:S02]  /*5a10*/  LOP3.LUT R82, R82, 0x1, RZ, 0x3c, !PT ;  /* 0x0000000152527812 */ /* 0x000fe400078e3cff */
[----:B------:R2:W1:Y:S01]  /*5a20*/  @P0 LDS.128 R64, [R77+0x10] ;  /* 0x000010004d400984 */ /* 0x0004620000000c00 */
[----:B------:R-:W-:Y:S01]  /*5a30*/  UPRMT UR4, UR48, 0x654, UR4 ;  /* 0x0000065430047896 */ /* 0x000fe20008000004 */
[----:B------:R-:W-:Y:S01]  /*5a40*/  @!PT LDS RZ, [RZ] ;  /* 0x00000000fffff984 */ /* 0x000fe20000000800 */
[----:B------:R-:W-:Y:S01]  /*5a50*/  @!PT LDS RZ, [RZ] ;  /* 0x00000000fffff984 */ /* 0x000fe20000000800 */
[----:B------:R-:W-:Y:S01]  /*5a60*/  @!PT LDS RZ, [RZ] ;  /* 0x00000000fffff984 */ /* 0x000fe20000000800 */
[----:B------:R-:W-:Y:S01]  /*5a70*/  @!PT LDS RZ, [RZ] ;  /* 0x00000000fffff984 */ /* 0x000fe20000000800 */
[----:B------:R5:W-:Y:S06]  /*5a80*/  MEMBAR.ALL.CTA ;  /* 0x0000000000007992 */ /* 0x000bec0000008000 */
[----:B-----5:R-:W5:Y:S02]  /*5a90*/  FENCE.VIEW.ASYNC.S ;  /* 0x00000000000073c6 */ /* 0x020f640000000000 */
[----:B-----5:R-:W-:Y:S03]  /*5aa0*/  SYNCS.ARRIVE.TRANS64.RED.A1T0 RZ, [UR4], RZ ;  /* 0x000000ffffff79a7 */ /* 0x020fe60008100404 */
.L_x_91:
[----:B------:R-:W-:Y:S05]  /*5ab0*/  BSYNC B1 ;  /* 0x0000000000017941 */ /* 0x000fea0003800000 */
.L_x_90:
[----:B-1----:R-:W-:Y:S04]  /*5ac0*/  SHF.R.U32.HI R0, RZ, 0x15, R2 ;  /* 0x00000015ff007819 */ /* 0x002fe80000011602 */
[----:B------:R-:W-:Y:S01]  /*5ad0*/  LOP3.LUT P0, RZ, R0, 0x3, R80, 0x48, !PT ;  /* 0x0000000300ff7812 */ /* 0x000fe20007804850 */
[----:B------:R-:W-:Y:S01]  /*5ae0*/  @!UPT UIADD3 URZ, UPT, UPT, URZ, URZ, URZ ;  /* 0x000000fffffff290 */ /* 0x000fe2000fffe0ff */
[----:B------:R-:W-:Y:S11]  /*5af0*/  @P4 BRA `(.L_x_95) ;  /* 0x0000000000084947 */ /* 0x000ff60003800000 */
[----:B------:R-:W1:Y:S02]  /*5b00*/  SYNCS.PHASECHK.TRANS64.TRYWAIT P1, [R22+URZ+0x70], R3 ;  /* 0x00007003160075a7 */ /* 0x000e6400080211ff */
[----:B-1----:R-:W-:Y:S05]  /*5b10*/  @!P1 BRA `(.L_x_96) ;  /* 0x0000001400009947 */ /* 0x002fea0003800000 */
.L_x_95:
[----:B------:R-:W-:Y:S05]  /*5b20*/  @!P0 BRA `(.L_x_97) ;  /* 0x0000000000408947 */ /* 0x000fea0003800000 */
[----:B------:R-:W1:Y:S01]  /*5b30*/  LDCU.64 UR8, c[0x4][0x70] ;  /* 0x01000e00ff0877ac */ /* 0x000e620008000a00 */
[----:B------:R-:W-:Y:S01]  /*5b40*/  MOV R15, 0x0 ;  /* 0x00000000000f7802 */ /* 0x000fe20000000f00 */
[----:B------:R-:W-:Y:S02]  /*5b50*/  HFMA2 R12, -RZ, RZ, 0, 5.9604644775390625e-08 ;  /* 0x00000001ff0c7431 */ /* 0x000fe400000001ff */
[----:B------:R-:W-:Y:S02]  /*5b60*/  IMAD.MOV.U32 R8, RZ, RZ, 0x192 ;  /* 0x00000192ff087424 */ /* 0x000fe400078e00ff */
[----:B------:R-:W-:Y:S01]  /*5b70*/  IMAD.MOV.U32 R13, RZ, RZ, RZ ;  /* 0x000000ffff0d7224 */ /* 0x000fe200078e00ff */
[----:B------:R-:W5:Y:S01]  /*5b80*/  LDCU.64 UR6, c[0x4][0x78] ;  /* 0x01000f00ff0677ac */ /* 0x000f620008000a00 */
[----:B------:R-:W2:Y:S01]  /*5b90*/  LDC.64 R14, c[0x4][R15] ;  /* 0x010000000f0e7b82 */ /* 0x000ea20000000a00 */
[----:B------:R-:W3:Y:S01]  /*5ba0*/  LDCU.64 UR4, c[0x4][0x10] ;  /* 0x01000200ff0477ac */ /* 0x000ee20008000a00 */
[----:B-1----:R-:W-:Y:S01]  /*5bb0*/  MOV R5, UR9 ;  /* 0x0000000900057c02 */ /* 0x002fe20008000f00 */
[----:B------:R-:W-:Y:S01]  /*5bc0*/  IMAD.U32 R4, RZ, RZ, UR8 ;  /* 0x00000008ff047e24 */ /* 0x000fe2000f8e00ff */
[----:B-----5:R-:W-:Y:S01]  /*5bd0*/  MOV R7, UR7 ;  /* 0x0000000700077c02 */ /* 0x020fe20008000f00 */
[----:B------:R-:W-:Y:S01]  /*5be0*/  IMAD.U32 R6, RZ, RZ, UR6 ;  /* 0x00000006ff067e24 */ /* 0x000fe2000f8e00ff */
[----:B---3--:R-:W-:Y:S01]  /*5bf0*/  MOV R11, UR5 ;  /* 0x00000005000b7c02 */ /* 0x008fe20008000f00 */
[----:B------:R-:W-:Y:S02]  /*5c00*/  IMAD.U32 R10, RZ, RZ, UR4 ;  /* 0x00000004ff0a7e24 */ /* 0x000fe4000f8e00ff */
[----:B------:R-:W-:Y:S07]  /*5c10*/  LEPC R20, `(.L_x_97) ;  /* 0x000000001014794e */ /* 0x000fee0000000000 */
[----:B--2-4-:R-:W-:Y:S05]  /*5c20*/  CALL.ABS.NOINC R14 ;  /* 0x000000000e007343 */ /* 0x014fea0003c00000 */
.L_x_97:
[----:B------:R-:W-:Y:S01]  /*5c30*/  LOP3.LUT P0, RZ, R76, 0x60, RZ, 0xc0, !PT ;  /* 0x000000604cff7812 */ /* 0x000fe2000780c0ff */
[----:B------:R-:W-:Y:S05]  /*5c40*/  WARPSYNC.ALL ;  /* 0x0000000000007948 */ /* 0x000fea0003800000 */
[----:B------:R-:W-:Y:S01]  /*5c50*/  R2UR UR4, R2 ;  /* 0x00000000020472ca */ /* 0x000fe200000e0000 */
[----:B------:R-:W-:Y:S01]  /*5c60*/  BSSY.RECONVERGENT B0, `(.L_x_98) ;  /* 0x000009f000007945 */ /* 0x000fe20003800200 */
[-C--:B---3--:R-:W-:Y:S02]  /*5c70*/  F2FP.F16.E4M3.UNPACK_B R2, R16.reuse ;  /* 0x00000010ff02723e */ /* 0x088fe400020006ff */
[----:B------:R-:W-:Y:S02]  /*5c80*/  F2FP.F16.E4M3.UNPACK_B R16, R16.H1 ;  /* 0x00000010ff10723e */ /* 0x000fe400030006ff */
[----:B------:R-:W-:Y:S01]  /*5c90*/  R2UR UR5, R22 ;  /* 0x00000000160572ca */ /* 0x000fe200000e0000 */
[----:B------:R-:W-:Y:S01]  /*5ca0*/  HADD2.F32 R0, -RZ, R2.H0_H0 ;  /* 0x20000002ff007230 */ /* 0x000fe20000004100 */
[-C--:B------:R-:W-:Y:S01]  /*5cb0*/  F2FP.F16.E4M3.UNPACK_B R42, R17.reuse ;  /* 0x00000011ff2a723e */ /* 0x080fe200020006ff */
[--C-:B------:R-:W-:Y:S01]  /*5cc0*/  HADD2.F32 R3, -RZ, R16.reuse.H0_H0 ;  /* 0x20000010ff037230 */ /* 0x100fe20000004100 */
[----:B------:R-:W-:Y:S01]  /*5cd0*/  F2FP.F16.E4M3.UNPACK_B R44, R17.H1 ;  /* 0x00000011ff2c723e */ /* 0x000fe200030006ff */
[----:B------:R-:W-:Y:S01]  /*5ce0*/  HADD2.F32 R40, -RZ, R16.H1_H1 ;  /* 0x30000010ff287230 */ /* 0x000fe20000004100 */
[-C--:B------:R-:W-:Y:S01]  /*5cf0*/  F2FP.F16.E4M3.UNPACK_B R46, R18.reuse ;  /* 0x00000012ff2e723e */ /* 0x080fe200020006ff */
[----:B------:R-:W-:Y:S01]  /*5d00*/  HADD2.F32 R2, -RZ, R2.H1_H1 ;  /* 0x30000002ff027230 */ /* 0x000fe20000004100 */
[----:B------:R-:W-:Y:S01]  /*5d10*/  F2FP.F16.E4M3.UNPACK_B R48, R18.H1 ;  /* 0x00000012ff30723e */ /* 0x000fe200030006ff */
[--C-:B------:R-:W-:Y:S01]  /*5d20*/  HADD2.F32 R41, -RZ, R42.reuse.H0_H0 ;  /* 0x2000002aff297230 */ /* 0x100fe20000004100 */
[-C--:B------:R-:W-:Y:S01]  /*5d30*/  F2FP.F16.E4M3.UNPACK_B R50, R19.reuse ;  /* 0x00000013ff32723e */ /* 0x080fe200020006ff */
[----:B------:R-:W-:Y:S01]  /*5d40*/  HADD2.F32 R42, -RZ, R42.H1_H1 ;  /* 0x3000002aff2a7230 */ /* 0x000fe20000004100 */
[----:B------:R-:W-:Y:S01]  /*5d50*/  F2FP.F16.E4M3.UNPACK_B R52, R19.H1 ;  /* 0x00000013ff34723e */ /* 0x000fe200030006ff */
[----:B------:R-:W-:Y:S01]  /*5d60*/  HADD2.F32 R43, -RZ, R44.H0_H0 ;  /* 0x2000002cff2b7230 */ /* 0x000fe20000004100 */
[----:B------:R-:W-:Y:S01]  /*5d70*/  LDTM.16dp32bit_t0_t15.x32 R4, tmem[UR4] ;  /* 0x00000004000479ee */ /* 0x000fe20008a80000 */
[----:B------:R-:W1:Y:S01]  /*5d80*/  LDTM.16dp32bit_t16_t31.x32 R4, tmem[UR4+0x20] ;  /* 0x00002004000479ee */ /* 0x000e620008aa0000 */
[----:B------:R-:W-:Y:S01]  /*5d90*/  NOP ;  /* 0x0000000000007918 */ /* 0x000fe20000000000 */
[----:B------:R-:W-:Y:S01]  /*5da0*/  UIADD3 UR4, UPT, UPT, UR5, 0x90, URZ ;  /* 0x0000009005047890 */ /* 0x000fe2000fffe0ff */
[--C-:B------:R-:W-:Y:S01]  /*5db0*/  HADD2.F32 R45, -RZ, R46.reuse.H0_H0 ;  /* 0x2000002eff2d7230 */ /* 0x100fe20000004100 */
[----:B------:R-:W-:Y:S01]  /*5dc0*/  F2FP.F16.E4M3.UNPACK_B R54, R64 ;  /* 0x00000040ff36723e */ /* 0x000fe200020006ff */
[----:B------:R-:W-:Y:S01]  /*5dd0*/  HADD2.F32 R46, -RZ, R46.H1_H1 ;  /* 0x3000002eff2e7230 */ /* 0x000fe20000004100 */
[----:B------:R-:W-:Y:S01]  /*5de0*/  UPRMT UR4, UR48, 0x654, UR4 ;  /* 0x0000065430047896 */ /* 0x000fe20008000004 */
[--C-:B------:R-:W-:Y:S01]  /*5df0*/  HADD2.F32 R49, -RZ, R50.reuse.H0_H0 ;  /* 0x20000032ff317230 */ /* 0x100fe20000004100 */
[-C--:B------:R-:W-:Y:S01]  /*5e00*/  F2FP.F16.E4M3.UNPACK_B R58, R65.reuse ;  /* 0x00000041ff3a723e */ /* 0x080fe200020006ff */
[----:B------:R-:W-:Y:S01]  /*5e10*/  HADD2.F32 R50, -RZ, R50.H1_H1 ;  /* 0x30000032ff327230 */ /* 0x000fe20000004100 */
[----:B------:R-:W-:Y:S01]  /*5e20*/  F2FP.F16.E4M3.UNPACK_B R62, R66 ;  /* 0x00000042ff3e723e */ /* 0x000fe200020006ff */
[--C-:B------:R-:W-:Y:S01]  /*5e30*/  HADD2.F32 R53, -RZ, R54.reuse.H0_H0 ;  /* 0x20000036ff357230 */ /* 0x100fe20000004100 */
[----:B------:R-:W-:Y:S01]  /*5e40*/  F2FP.F16.E4M3.UNPACK_B R56, R64.H1 ;  /* 0x00000040ff38723e */ /* 0x000fe200030006ff */
[----:B------:R-:W-:Y:S01]  /*5e50*/  HADD2.F32 R54, -RZ, R54.H1_H1 ;  /* 0x30000036ff367230 */ /* 0x000fe20000004100 */
[----:B------:R-:W-:Y:S01]  /*5e60*/  F2FP.F16.E4M3.UNPACK_B R60, R65.H1 ;  /* 0x00000041ff3c723e */ /* 0x000fe200030006ff */
[----:B-1----:R-:W-:Y:S01]  /*5e70*/  SYNCS.ARRIVE.TRANS64.RED.A1T0 RZ, [UR4], RZ ;  /* 0x000000ffffff79a7 */ /* 0x002fe20008100404 */
[--C-:B------:R-:W-:Y:S01]  /*5e80*/  HADD2.F32 R57, -RZ, R58.reuse.H0_H0 ;  /* 0x2000003aff397230 */ /* 0x100fe20000004100 */
[-C--:B------:R-:W-:Y:S01]  /*5e90*/  F2FP.F16.E4M3.UNPACK_B R65, R67.reuse ;  /* 0x00000043ff41723e */ /* 0x080fe200020006ff */
[----:B------:R-:W-:Y:S01]  /*5ea0*/  HADD2.F32 R58, -RZ, R58.H1_H1 ;  /* 0x3000003aff3a7230 */ /* 0x000fe20000004100 */
[----:B------:R-:W-:Y:S01]  /*5eb0*/  F2FP.F16.E4M3.UNPACK_B R64, R66.H1 ;  /* 0x00000042ff40723e */ /* 0x000fe200030006ff */
[--C-:B------:R-:W-:Y:S01]  /*5ec0*/  HADD2.F32 R61, -RZ, R62.reuse.H0_H0 ;  /* 0x2000003eff3d7230 */ /* 0x100fe20000004100 */
[----:B------:R-:W-:Y:S01]  /*5ed0*/  F2FP.F16.E4M3.UNPACK_B R67, R67.H1 ;  /* 0x00000043ff43723e */ /* 0x000fe200030006ff */
[----:B------:R-:W-:Y:S01]  /*5ee0*/  HADD2.F32 R62, -RZ, R62.H1_H1 ;  /* 0x3000003eff3e7230 */ /* 0x000fe20000004100 */
[----:B------:R-:W-:Y:S01]  /*5ef0*/  IADD3 R36, PT, PT, R36, 0x1, RZ ;  /* 0x0000000124247810 */ /* 0x000fe20007ffe0ff */
[C---:B----4-:R-:W-:Y:S01]  /*5f00*/  FMUL R4, R38.reuse, R4 ;  /* 0x0000000426047220 */ /* 0x050fe20000400000 */
[C---:B------:R-:W-:Y:S01]  /*5f10*/  FMUL R5, R38.reuse, R5 ;  /* 0x0000000526057220 */ /* 0x040fe20000400000 */
[C---:B------:R-:W-:Y:S01]  /*5f20*/  FMUL R8, R38.reuse, R8 ;  /* 0x0000000826087220 */ /* 0x040fe20000400000 */
[C---:B------:R-:W-:Y:S01]  /*5f30*/  FMUL R9, R38.reuse, R9 ;  /* 0x0000000926097220 */ /* 0x040fe20000400000 */
[C---:B------:R-:W-:Y:S01]  /*5f40*/  FFMA R4, R39.reuse, R0, R4 ;  /* 0x0000000027047223 */ /* 0x040fe20000000004 */
[C---:B------:R-:W-:Y:S01]  /*5f50*/  FFMA R5, R39.reuse, R2, R5 ;  /* 0x0000000227057223 */ /* 0x040fe20000000005 */
[C---:B------:R-:W-:Y:S01]  /*5f60*/  FMUL R12, R38.reuse, R12 ;  /* 0x0000000c260c7220 */ /* 0x040fe20000400000 */
        /* <DEDUP_REMOVED lines=10> */
[----:B------:R-:W-:Y:S02]  /*6010*/  HADD2.F32 R44, -RZ, R44.H1_H1 ;  /* 0x3000002cff2c7230 */ /* 0x000fe40000004100 */
[C---:B------:R-:W-:Y:S01]  /*6020*/  FMUL R10, R38.reuse, R10 ;  /* 0x0000000a260a7220 */ /* 0x040fe20000400000 */
[C---:B------:R-:W-:Y:S01]  /*6030*/  FFMA R6, R39.reuse, R3, R6 ;  /* 0x0000000327067223 */ /* 0x040fe20000000006 */
[C---:B------:R-:W-:Y:S01]  /*6040*/  FFMA R7, R39.reuse, R40, R7 ;  /* 0x0000002827077223 */ /* 0x040fe20000000007 */
[C---:B------:R-:W-:Y:S01]  /*6050*/  FFMA R8, R39.reuse, R41, R8 ;  /* 0x0000002927087223 */ /* 0x040fe20000000008 */
[C---:B------:R-:W-:Y:S01]  /*6060*/  FFMA R9, R39.reuse, R42, R9 ;  /* 0x0000002a27097223 */ /* 0x040fe20000000009 */
[----:B------:R-:W-:Y:S01]  /*6070*/  FFMA R10, R39, R43, R10 ;  /* 0x0000002b270a7223 */ /* 0x000fe2000000000a */
[--C-:B------:R-:W-:Y:S01]  /*6080*/  HADD2.F32 R40, -RZ, R65.reuse.H0_H0 ;  /* 0x20000041ff287230 */ /* 0x100fe20000004100 */
[----:B------:R-:W-:Y:S01]  /*6090*/  F2FP.SATFINITE.E4M3.F32.PACK_AB_MERGE_C R86, R7, R6, RZ ;  /* 0x000000060756723e */ /* 0x000fe200048070ff */
[C---:B------:R-:W-:Y:S01]  /*60a0*/  FMUL R7, R38.reuse, R24 ;  /* 0x0000001826077220 */ /* 0x040fe20000400000 */
[C---:B------:R-:W-:Y:S01]  /*60b0*/  FMUL R24, R38.reuse, R29 ;  /* 0x0000001d26187220 */ /* 0x040fe20000400000 */
[C---:B------:R-:W-:Y:S01]  /*60c0*/  FMUL R29, R38.reuse, R34 ;  /* 0x00000022261d7220 */ /* 0x040fe20000400000 */
[----:B------:R-:W-:Y:S02]  /*60d0*/  HADD2.F32 R65, -RZ, R65.H1_H1 ;  /* 0x30000041ff417230 */ /* 0x000fe40000004100 */
[C---:B------:R-:W-:Y:S01]  /*60e0*/  FMUL R11, R38.reuse, R11 ;  /* 0x0000000b260b7220 */ /* 0x040fe20000400000 */
[--C-:B------:R-:W-:Y:S02]  /*60f0*/  HADD2.F32 R47, -RZ, R48.reuse.H0_H0 ;  /* 0x20000030ff2f7230 */ /* 0x100fe40000004100 */
[C---:B------:R-:W-:Y:S01]  /*6100*/  FMUL R14, R38.reuse, R14 ;  /* 0x0000000e260e7220 */ /* 0x040fe20000400000 */
[----:B------:R-:W-:Y:S02]  /*6110*/  HADD2.F32 R48, -RZ, R48.H1_H1 ;  /* 0x30000030ff307230 */ /* 0x000fe40000004100 */
[C---:B------:R-:W-:Y:S01]  /*6120*/  FFMA R11, R39.reuse, R44, R11 ;  /* 0x0000002c270b7223 */ /* 0x040fe2000000000b */
[C---:B------:R-:W-:Y:S01]  /*6130*/  FFMA R12, R39.reuse, R45, R12 ;  /* 0x0000002d270c7223 */ /* 0x040fe2000000000c */
[C---:B------:R-:W-:Y:S01]  /*6140*/  FFMA R13, R39.reuse, R46, R13 ;  /* 0x0000002e270d7223 */ /* 0x040fe2000000000d */
[----:B------:R-:W-:Y:S01]  /*6150*/  FFMA R14, R39, R47, R14 ;  /* 0x0000002f270e7223 */ /* 0x000fe2000000000e */
[C---:B------:R-:W-:Y:S01]  /*6160*/  FMUL R15, R38.reuse, R15 ;  /* 0x0000000f260f7220 */ /* 0x040fe20000400000 */
[--C-:B------:R-:W-:Y:S01]  /*6170*/  HADD2.F32 R51, -RZ, R52.reuse.H0_H0 ;  /* 0x20000034ff337230 */ /* 0x100fe20000004100 */
[----:B------:R-:W-:Y:S01]  /*6180*/  F2FP.SATFINITE.E4M3.F32.PACK_AB_MERGE_C R10, R11, R10, RZ ;  /* 0x0000000a0b0a723e */ /* 0x000fe200048070ff */
[----:B------:R-:W-:Y:S02]  /*6190*/  HADD2.F32 R52, -RZ, R52.H1_H1 ;  /* 0x30000034ff347230 */ /* 0x000fe40000004100 */
[C---:B------:R-:W-:Y:S01]  /*61a0*/  FFMA R15, R39.reuse, R48, R15 ;  /* 0x00000030270f7223 */ /* 0x040fe2000000000f */
[C---:B------:R-:W-:Y:S01]  /*61b0*/  FFMA R16, R39.reuse, R49, R16 ;  /* 0x0000003127107223 */ /* 0x040fe20000000010 */
[C---:B------:R-:W-:Y:S01]  /*61c0*/  FFMA R17, R39.reuse, R50, R17 ;  /* 0x0000003227117223 */ /* 0x040fe20000000011 */
[C---:B------:R-:W-:Y:S01]  /*61d0*/  FMUL R18, R38.reuse, R18 ;  /* 0x0000001226127220 */ /* 0x040fe20000400000 */
[C---:B------:R-:W-:Y:S01]  /*61e0*/  FMUL R19, R38.reuse, R19 ;  /* 0x0000001326137220 */ /* 0x040fe20000400000 */
[--C-:B------:R-:W-:Y:S02]  /*61f0*/  HADD2.F32 R55, -RZ, R56.reuse.H0_H0 ;  /* 0x20000038ff377230 */ /* 0x100fe40000004100 */
[C---:B------:R-:W-:Y:S01]  /*6200*/  FMUL R3, R38.reuse, R22 ;  /* 0x0000001626037220 */ /* 0x040fe20000400000 */
[C---:B------:R-:W-:Y:S01]  /*6210*/  FFMA R18, R39.reuse, R51, R18 ;  /* 0x0000003327127223 */ /* 0x040fe20000000012 */
[----:B------:R-:W-:Y:S02]  /*6220*/  HADD2.F32 R56, -RZ, R56.H1_H1 ;  /* 0x30000038ff387230 */ /* 0x000fe40000004100 */
[C---:B------:R-:W-:Y:S01]  /*6230*/  FFMA R19, R39.reuse, R52, R19 ;  /* 0x0000003427137223 */ /* 0x040fe20000000013 */
[C---:B------:R-:W-:Y:S01]  /*6240*/  FMUL R6, R38.reuse, R23 ;  /* 0x0000001726067220 */ /* 0x040fe20000400000 */
[C---:B------:R-:W-:Y:S01]  /*6250*/  FFMA R0, R39.reuse, R53, R0 ;  /* 0x0000003527007223 */ /* 0x040fe20000000000 */
[C---:B------:R-:W-:Y:S01]  /*6260*/  FFMA R2, R39.reuse, R54, R2 ;  /* 0x0000003627027223 */ /* 0x040fe20000000002 */
[--C-:B------:R-:W-:Y:S02]  /*6270*/  HADD2.F32 R59, -RZ, R60.reuse.H0_H0 ;  /* 0x2000003cff3b7230 */ /* 0x100fe40000004100 */
[C---:B------:R-:W-:Y:S01]  /*6280*/  FFMA R3, R39.reuse, R55, R3 ;  /* 0x0000003727037223 */ /* 0x040fe20000000003 */
[----:B------:R-:W-:Y:S02]  /*6290*/  HADD2.F32 R60, -RZ, R60.H1_H1 ;  /* 0x3000003cff3c7230 */ /* 0x000fe40000004100 */
[C---:B------:R-:W-:Y:S01]  /*62a0*/  FMUL R21, R38.reuse, R26 ;  /* 0x0000001a26157220 */ /* 0x040fe20000400000 */
[C---:B------:R-:W-:Y:S01]  /*62b0*/  FMUL R22, R38.reuse, R27 ;  /* 0x0000001b26167220 */ /* 0x040fe20000400000 */
[C---:B------:R-:W-:Y:S01]  /*62c0*/  FFMA R6, R39.reuse, R56, R6 ;  /* 0x0000003827067223 */ /* 0x040fe20000000006 */
[C---:B------:R-:W-:Y:S01]  /*62d0*/  FFMA R7, R39.reuse, R57, R7 ;  /* 0x0000003927077223 */ /* 0x040fe20000000007 */
[C---:B------:R-:W-:Y:S01]  /*62e0*/  FMUL R23, R38.reuse, R28 ;  /* 0x0000001c26177220 */ /* 0x040fe20000400000 */
[C---:B------:R-:W-:Y:S01]  /*62f0*/  FFMA R20, R39.reuse, R58, R20 ;  /* 0x0000003a27147223 */ /* 0x040fe20000000014 */
[--C-:B------:R-:W-:Y:S02]  /*6300*/  HADD2.F32 R63, -RZ, R64.reuse.H0_H0 ;  /* 0x20000040ff3f7230 */ /* 0x100fe40000004100 */
[C---:B------:R-:W-:Y:S01]  /*6310*/  FFMA R21, R39.reuse, R59, R21 ;  /* 0x0000003b27157223 */ /* 0x040fe20000000015 */
[----:B------:R-:W-:Y:S02]  /*6320*/  HADD2.F32 R64, -RZ, R64.H1_H1 ;  /* 0x30000040ff407230 */ /* 0x000fe40000004100 */
[C---:B------:R-:W-:Y:S01]  /*6330*/  FFMA R22, R39.reuse, R60, R22 ;  /* 0x0000003c27167223 */ /* 0x040fe20000000016 */
[C---:B------:R-:W-:Y:S01]  /*6340*/  FMUL R26, R38.reuse, R31 ;  /* 0x0000001f261a7220 */ /* 0x040fe20000400000 */
[C---:B------:R-:W-:Y:S01]  /*6350*/  FMUL R27, R38.reuse, R32 ;  /* 0x00000020261b7220 */ /* 0x040fe20000400000 */
[C---:B------:R-:W-:Y:S01]  /*6360*/  FFMA R23, R39.reuse, R61, R23 ;  /* 0x0000003d27177223 */ /* 0x040fe20000000017 */
[----:B------:R-:W-:Y:S01]  /*6370*/  FMUL R28, R38, R33 ;  /* 0x00000021261c7220 */ /* 0x000fe20000400000 */
[C---:B------:R-:W-:Y:S01]  /*6380*/  FFMA R24, R39.reuse, R62, R24 ;  /* 0x0000003e27187223 */ /* 0x040fe20000000018 */
[--C-:B------:R-:W-:Y:S02]  /*6390*/  HADD2.F32 R66, -RZ, R67.reuse.H0_H0 ;  /* 0x20000043ff427230 */ /* 0x100fe40000004100 */
[C---:B------:R-:W-:Y:S01]  /*63a0*/  FFMA R25, R39.reuse, R63, R25 ;  /* 0x0000003f27197223 */ /* 0x040fe20000000019 */
[----:B------:R-:W-:Y:S02]  /*63b0*/  HADD2.F32 R67, -RZ, R67.H1_H1 ;  /* 0x30000043ff437230 */ /* 0x000fe40000004100 */
[----:B------:R-:W-:Y:S01]  /*63c0*/  FFMA R26, R39, R64, R26 ;  /* 0x00000040271a7223 */ /* 0x000fe2000000001a */
[----:B------:R-:W-:Y:S01]  /*63d0*/  F2FP.SATFINITE.E4M3.F32.PACK_AB_MERGE_C R14, R15, R14, RZ ;  /* 0x0000000e0f0e723e */ /* 0x000fe200048070ff */
[----:B------:R-:W-:Y:S01]  /*63e0*/  FFMA R27, R39, R40, R27 ;  /* 0x00000028271b7223 */ /* 0x000fe2000000001b */
[----:B------:R-:W-:Y:S01]  /*63f0*/  F2FP.SATFINITE.E4M3.F32.PACK_AB_MERGE_C R18, R19, R18, RZ ;  /* 0x000000121312723e */ /* 0x000fe200048070ff */
[C---:B------:R-:W-:Y:S01]  /*6400*/  FFMA R28, R39.reuse, R65, R28 ;  /* 0x00000041271c7223 */ /* 0x040fe2000000001c */
[C---:B------:R-:W-:Y:S01]  /*6410*/  FFMA R29, R39.reuse, R66, R29 ;  /* 0x00000042271d7223 */ /* 0x040fe2000000001d */
[----:B------:R-:W-:Y:S01]  /*6420*/  FFMA R30, R39, R67, R30 ;  /* 0x00000043271e7223 */ /* 0x000fe2000000001e */
[----:B------:R-:W-:Y:S02]  /*6430*/  F2FP.SATFINITE.E4M3.F32.PACK_AB_MERGE_C R32, R5, R4, R86 ;  /* 0x000000040520723e */ /* 0x000fe40004807056 */
[----:B------:R-:W-:Y:S02]  /*6440*/  F2FP.SATFINITE.E4M3.F32.PACK_AB_MERGE_C R33, R9, R8, R10 ;  /* 0x000000080921723e */ /* 0x000fe4000480700a */
[----:B------:R-:W-:Y:S02]  /*6450*/  F2FP.SATFINITE.E4M3.F32.PACK_AB_MERGE_C R34, R13, R12, R14 ;  /* 0x0000000c0d22723e */ /* 0x000fe4000480700e */
[----:B------:R-:W-:Y:S02]  /*6460*/  F2FP.SATFINITE.E4M3.F32.PACK_AB_MERGE_C R35, R17, R16, R18 ;  /* 0x000000101123723e */ /* 0x000fe40004807012 */
[----:B------:R-:W-:Y:S02]  /*6470*/  F2FP.SATFINITE.E4M3.F32.PACK_AB_MERGE_C R3, R6, R3, RZ ;  /* 0x000000030603723e */ /* 0x000fe400048070ff */
[----:B------:R-:W-:Y:S01]  /*6480*/  F2FP.SATFINITE.E4M3.F32.PACK_AB_MERGE_C R5, R22, R21, RZ ;  /* 0x000000151605723e */ /* 0x000fe200048070ff */
[----:B------:R1:W-:Y:S01]  /*6490*/  STS.128 [R78+UR44+0x1200], R32 ;  /* 0x001200204e007988 */ /* 0x0003e20008000c2c */
[----:B------:R-:W-:Y:S02]  /*64a0*/  F2FP.SATFINITE.E4M3.F32.PACK_AB_MERGE_C R6, R26, R25, RZ ;  /* 0x000000191a06723e */ /* 0x000fe400048070ff */
[----:B------:R-:W-:Y:S02]  /*64b0*/  F2FP.SATFINITE.E4M3.F32.PACK_AB_MERGE_C R29, R30, R29, RZ ;  /* 0x0000001d1e1d723e */ /* 0x000fe400048070ff */
[----:B------:R-:W-:Y:S02]  /*64c0*/  F2FP.SATFINITE.E4M3.F32.PACK_AB_MERGE_C R5, R20, R7, R5 ;  /* 0x000000071405723e */ /* 0x000fe40004807005 */
[----:B------:R-:W-:Y:S02]  /*64d0*/  F2FP.SATFINITE.E4M3.F32.PACK_AB_MERGE_C R4, R2, R0, R3 ;  /* 0x000000000204723e */ /* 0x000fe40004807003 */
[----:B------:R-:W-:Y:S02]  /*64e0*/  F2FP.SATFINITE.E4M3.F32.PACK_AB_MERGE_C R6, R24, R23, R6 ;  /* 0x000000171806723e */ /* 0x000fe40004807006 */
[----:B------:R-:W-:Y:S05]  /*64f0*/  F2FP.SATFINITE.E4M3.F32.PACK_AB_MERGE_C R7, R28, R27, R29 ;  /* 0x0000001b1c07723e */ /* 0x000fea000480701d */
[----:B------:R1:W-:Y:S01]  /*6500*/  STS.128 [R77+0x1010], R4 ;  /* 0x001010044d007388 */ /* 0x0003e20000000c00 */
[----:B------:R-:W-:Y:S01]  /*6510*/  @!PT LDS RZ, [RZ] ;  /* 0x00000000fffff984 */ /* 0x000fe20000000800 */
[----:B------:R-:W-:Y:S01]  /*6520*/  @!PT LDS RZ, [RZ] ;  /* 0x00000000fffff984 */ /* 0x000fe20000000800 */
[----:B------:R-:W-:Y:S01]  /*6530*/  @!PT LDS RZ, [RZ] ;  /* 0x00000000fffff984 */ /* 0x000fe20000000800 */
[----:B------:R-:W-:Y:S01]  /*6540*/  @!PT LDS RZ, [RZ] ;  /* 0x00000000fffff984 */ /* 0x000fe20000000800 */
[----:B------:R3:W-:Y:S07]  /*6550*/  MEMBAR.ALL.CTA ;  /* 0x0000000000007992 */ /* 0x0007ee0000008000 */
[----:B---3--:R-:W3:Y:S02]  /*6560*/  FENCE.VIEW.ASYNC.S ;  /* 0x00000000000073c6 */ /* 0x008ee40000000000 */
[----:B---3--:R-:W-:Y:S06]  /*6570*/  BAR.SYNC.DEFER_BLOCKING 0x1, 0x80 ;  /* 0x0042000000007b1d */ /* 0x008fec0000010000 */
[----:B------:R-:W-:Y:S05]  /*6580*/  @P0 BRA `(.L_x_99) ;  /* 0x0000000000300947 */ /* 0x000fea0003800000 */
[----:B------:R-:W-:Y:S02]  /*6590*/  UIADD3 UR4, UPT, UPT, UR44, 0x1200, URZ ;  /* 0x000012002c047890 */ /* 0x000fe4000fffe0ff */
[----:B------:R-:W-:Y:S02]  /*65a0*/  USHF.L.U32 UR9, UR45, 0x6, URZ ;  /* 0x000000062d097899 */ /* 0x000fe400080006ff */
[----:B------:R-:W-:Y:S02]  /*65b0*/  USHF.L.U32 UR10, UR46, 0x6, URZ ;  /* 0x000000062e0a7899 */ /* 0x000fe400080006ff */
[----:B------:R-:W-:Y:S01]  /*65c0*/  MOV R85, UR4 ;  /* 0x0000000400557c02 */ /* 0x000fe20008000f00 */
[----:B------:R-:W-:Y:S01]  /*65d0*/  UIADD3 UR4, UP0, UPT, UR62, 0x680, URZ ;  /* 0x000006803e047890 */ /* 0x000fe2000ff1e0ff */
[----:B------:R-:W-:Y:S02]  /*65e0*/  UMOV UR11, UR36 ;  /* 0x00000024000b7c82 */ /* 0x000fe40008000000 */
[----:B------:R-:W-:Y:S01]  /*65f0*/  R2UR UR8, R85 ;  /* 0x00000000550872ca */ /* 0x000fe200000e0000 */
[----:B------:R-:W-:Y:S11]  /*6600*/  UIADD3.X UR5, UPT, UPT, URZ, UR63, URZ, UP0, !UPT ;  /* 0x0000003fff057290 */ /* 0x000ff600087fe4ff */
[----:B------:R-:W-:Y:S01]  /*6610*/  @!UPT UIADD3 URZ, UPT, UPT, URZ, URZ, URZ ;  /* 0x000000fffffff290 */ /* 0x000fe2000fffe0ff */
[----:B------:R3:W-:Y:S01]  /*6620*/  UTMASTG.3D [UR8], [UR4] ;  /* 0x00000008040073b5 */ /* 0x0007e20008010000 */
[----:B------:R0:W-:Y:S01]  /*6630*/  UTMACMDFLUSH ;  /* 0x00000000000079b7 */ /* 0x0001e20000000000 */
[----:B---3--:R-:W-:Y:S04]  /*6640*/  DEPBAR.LE SB0, 0x0 ;  /* 0x000080000000791a */ /* 0x008fe80000000000 */
.L_x_99:
[----:B------:R-:W-:Y:S05]  /*6650*/  BSYNC.RECONVERGENT B0 ;  /* 0x0000000000007941 */ /* 0x000fea0003800200 */
.L_x_98:
[----:B------:R-:W-:Y:S01]  /*6660*/  BAR.SYNC.DEFER_BLOCKING 0x1, 0x80 ;  /* 0x0042000000007b1d */ /* 0x000fe20000010000 */
[----:B------:R-:W-:Y:S01]  /*6670*/  ISETP.NE.AND P0, PT, R81, 0x2, PT ;  /* 0x000000025100780c */ /* 0x000fe20003f05270 */
[----:B------:R-:W-:Y:S01]  /*6680*/  UISETP.NE.AND UP0, UPT, UR47, URZ, UPT ;  /* 0x000000ff2f00728c */ /* 0x000fe2000bf05270 */
[----:B------:R-:W-:Y:S01]  /*6690*/  ISETP.NE.AND P1, PT, R36, 0x4, PT ;  /* 0x000000042400780c */ /* 0x000fe20003f25270 */
[----:B------:R-:W-:Y:S01]  /*66a0*/  UIADD3 UR45, UPT, UPT, UR37, UR60, URZ ;  /* 0x0000003c252d7290 */ /* 0x000fe2000fffe0ff */
[----:B------:R-:W-:Y:S01]  /*66b0*/  SEL R2, RZ, 0x1, P0 ;  /* 0x00000001ff027807 */ /* 0x000fe20000000000 */
[----:B------:R-:W-:Y:S01]  /*66c0*/  UIADD3 UR46, UPT, UPT, UR38, UR57, URZ ;  /* 0x00000039262e7290 */ /* 0x000fe2000fffe0ff */
[----:B------:R-:W-:Y:S02]  /*66d0*/  SEL R0, RZ, 0x1, P1 ;  /* 0x00000001ff007807 */ /* 0x000fe40000800000 */
[----:B------:R-:W-:Y:S02]  /*66e0*/  LOP3.LUT R83, R83, R2, RZ, 0x3c, !PT ;  /* 0x0000000253537212 */ /* 0x000fe400078e3cff */
[----:B------:R-:W-:Y:S02]  /*66f0*/  LOP3.LUT R84, R84, R0, RZ, 0x3c, !PT ;  /* 0x0000000054547212 */ /* 0x000fe400078e3cff */
[----:B------:R-:W-:Y:S02]  /*6700*/  SEL R81, R81, RZ, P0 ;  /* 0x000000ff51517207 */ /* 0x000fe40000000000 */
[----:B------:R-:W-:Y:S01]  /*6710*/  SEL R36, R36, RZ, P1 ;  /* 0x000000ff24247207 */ /* 0x000fe20000800000 */
[----:B------:R-:W-:Y:S01]  /*6720*/  UMOV UR36, UR51 ;  /* 0x0000003300247c82 */ /* 0x000fe20008000000 */
[----:B------:R-:W-:Y:S05]  /*6730*/  BRA.U UP0, `(.L_x_100) ;  /* 0xffffffe5002c7547 */ /* 0x000fea000b83ffff */
[----:B------:R-:W-:Y:S05]  /*6740*/  EXIT ;  /* 0x000000000000794d */ /* 0x000fea0003800000 */
.L_x_24:
[----:B--2---:R2:W3:Y:S02]  /*6750*/  SYNCS.PHASECHK.TRANS64.TRYWAIT P0, [R0+URZ+0xc0], R2 ;  /* 0x0000c002000075a7 */ /* 0x0044e400080011ff */
[----:B---3--:R-:W-:Y:S05]  /*6760*/  @!P0 NANOSLEEP.SYNCS 0x989680 ;  /* 0x009896800000895d */ /* 0x008fea0003900000 */
[----:B------:R-:W3:Y:S02]  /*6770*/  @!P0 SYNCS.PHASECHK.TRANS64 P0, [R0+URZ+0xc0], R2 ;  /* 0x0000c002000085a7 */ /* 0x000ee400080010ff */
[----:B---3--:R-:W-:Y:S05]  /*6780*/  @!P0 BRA `(.L_x_24) ;  /* 0xfffffffc00f08947 */ /* 0x008fea000383ffff */
[----:B------:R-:W-:Y:S05]  /*6790*/  BRA `(.L_x_101) ;  /* 0xffffffb000687947 */ /* 0x000fea000383ffff */
.L_x_27:
[----:B-1----:R-:W-:-:S07]  /*67a0*/  MOV R0, UR33 ;  /* 0x0000002100007c02 */ /* 0x002fce0008000f00 */
.L_x_102:
[----:B-1----:R1:W2:Y:S02]  /*67b0*/  SYNCS.PHASECHK.TRANS64.TRYWAIT P0, [R0+URZ+0x18], R3 ;  /* 0x00001803000075a7 */ /* 0x0022a400080011ff */
[----:B--2---:R-:W-:Y:S05]  /*67c0*/  @!P0 NANOSLEEP.SYNCS 0x989680 ;  /* 0x009896800000895d */ /* 0x004fea0003900000 */
[----:B------:R-:W2:Y:S02]  /*67d0*/  @!P0 SYNCS.PHASECHK.TRANS64 P0, [R0+URZ+0x18], R3 ;  /* 0x00001803000085a7 */ /* 0x000ea400080010ff */
[----:B--2---:R-:W-:Y:S05]  /*67e0*/  @!P0 BRA `(.L_x_102) ;  /* 0xfffffffc00f08947 */ /* 0x004fea000383ffff */
[----:B------:R-:W-:Y:S05]  /*67f0*/  BRA `(.L_x_26) ;  /* 0xffffffb000b47947 */ /* 0x000fea000383ffff */
.L_x_34:
[----:B-1----:R-:W-:-:S07]  /*6800*/  MOV R0, UR17 ;  /* 0x0000001100007c02 */ /* 0x002fce0008000f00 */
.L_x_103:
[----:B-1----:R1:W2:Y:S02]  /*6810*/  SYNCS.PHASECHK.TRANS64.TRYWAIT P0, [R0+URZ+0x18], R3 ;  /* 0x00001803000075a7 */ /* 0x0022a400080011ff */
[----:B--2---:R-:W-:Y:S05]  /*6820*/  @!P0 NANOSLEEP.SYNCS 0x989680 ;  /* 0x009896800000895d */ /* 0x004fea0003900000 */
[----:B------:R-:W2:Y:S02]  /*6830*/  @!P0 SYNCS.PHASECHK.TRANS64 P0, [R0+URZ+0x18], R3 ;  /* 0x00001803000085a7 */ /* 0x000ea400080010ff */
[----:B--2---:R-:W-:Y:S05]  /*6840*/  @!P0 BRA `(.L_x_103) ;  /* 0xfffffffc00f08947 */ /* 0x004fea000383ffff */
[----:B------:R-:W-:Y:S05]  /*6850*/  BRA `(.L_x_33) ;  /* 0xffffffb400787947 */ /* 0x000fea000383ffff */
.L_x_39:
[----:B-1----:R1:W2:Y:S02]  /*6860*/  SYNCS.PHASECHK.TRANS64.TRYWAIT P0, [R3+URZ+0x50], R0 ;  /* 0x00005000030075a7 */ /* 0x0022a400080011ff */
[----:B--2---:R-:W-:Y:S05]  /*6870*/  @!P0 NANOSLEEP.SYNCS 0x989680 ;  /* 0x009896800000895d */ /* 0x004fea0003900000 */
[----:B------:R-:W2:Y:S02]  /*6880*/  @!P0 SYNCS.PHASECHK.TRANS64 P0, [R3+URZ+0x50], R0 ;  /* 0x00005000030085a7 */ /* 0x000ea400080010ff */
[----:B--2---:R-:W-:Y:S05]  /*6890*/  @!P0 BRA `(.L_x_39) ;  /* 0xfffffffc00f08947 */ /* 0x004fea000383ffff */
[----:B------:R-:W-:Y:S05]  /*68a0*/  BRA `(.L_x_104) ;  /* 0xffffffb800247947 */ /* 0x000fea000383ffff */
.L_x_43:
[----:B------:R-:W-:-:S07]  /*68b0*/  MOV R0, UR4 ;  /* 0x0000000400007c02 */ /* 0x000fce0008000f00 */
.L_x_105:
[----:B-1----:R1:W2:Y:S02]  /*68c0*/  SYNCS.PHASECHK.TRANS64.TRYWAIT P0, [R0+URZ], R2 ;  /* 0x00000002000075a7 */ /* 0x0022a400080011ff */
[----:B--2---:R-:W-:Y:S05]  /*68d0*/  @!P0 NANOSLEEP.SYNCS 0x989680 ;  /* 0x009896800000895d */ /* 0x004fea0003900000 */
[----:B------:R-:W2:Y:S02]  /*68e0*/  @!P0 SYNCS.PHASECHK.TRANS64 P0, [R0+URZ], R2 ;  /* 0x00000002000085a7 */ /* 0x000ea400080010ff */
[----:B--2---:R-:W-:Y:S05]  /*68f0*/  @!P0 BRA `(.L_x_105) ;  /* 0xfffffffc00f08947 */ /* 0x004fea000383ffff */
[----:B------:R-:W-:Y:S05]  /*6900*/  BRA `(.L_x_106) ;  /* 0xffffffbc00c87947 */ /* 0x000fea000383ffff */
.L_x_44:
[----:B------:R-:W-:-:S07]  /*6910*/  MOV R0, UR5 ;  /* 0x0000000500007c02 */ /* 0x000fce0008000f00 */
.L_x_107:
[----:B-1----:R1:W2:Y:S02]  /*6920*/  SYNCS.PHASECHK.TRANS64.TRYWAIT P0, [R0+URZ], R2 ;  /* 0x00000002000075a7 */ /* 0x0022a400080011ff */
[----:B--2---:R-:W-:Y:S05]  /*6930*/  @!P0 NANOSLEEP.SYNCS 0x989680 ;  /* 0x009896800000895d */ /* 0x004fea0003900000 */
[----:B------:R-:W2:Y:S02]  /*6940*/  @!P0 SYNCS.PHASECHK.TRANS64 P0, [R0+URZ], R2 ;  /* 0x00000002000085a7 */ /* 0x000ea400080010ff */
[----:B--2---:R-:W-:Y:S05]  /*6950*/  @!P0 BRA `(.L_x_107) ;  /* 0xfffffffc00f08947 */ /* 0x004fea000383ffff */
[----:B------:R-:W-:Y:S05]  /*6960*/  BRA `(.L_x_108) ;  /* 0xffffffbc00d47947 */ /* 0x000fea000383ffff */
.L_x_47:
[----:B--2---:R2:W3:Y:S02]  /*6970*/  SYNCS.PHASECHK.TRANS64.TRYWAIT P0, [R2+URZ+0xb0], R4 ;  /* 0x0000b004020075a7 */ /* 0x0044e400080011ff */
[----:B---3--:R-:W-:Y:S05]  /*6980*/  @!P0 NANOSLEEP.SYNCS 0x989680 ;  /* 0x009896800000895d */ /* 0x008fea0003900000 */
[----:B------:R-:W3:Y:S02]  /*6990*/  @!P0 SYNCS.PHASECHK.TRANS64 P0, [R2+URZ+0xb0], R4 ;  /* 0x0000b004020085a7 */ /* 0x000ee400080010ff */
[----:B---3--:R-:W-:Y:S05]  /*69a0*/  @!P0 BRA `(.L_x_47) ;  /* 0xfffffffc00f08947 */ /* 0x008fea000383ffff */
[----:B------:R-:W-:Y:S05]  /*69b0*/  BRA `(.L_x_109) ;  /* 0xffffffc000307947 */ /* 0x000fea000383ffff */
.L_x_48:
[----:B------:R-:W-:-:S07]  /*69c0*/  MOV R2, UR4 ;  /* 0x0000000400027c02 */ /* 0x000fce0008000f00 */
.L_x_110:
[----:B--2---:R2:W3:Y:S02]  /*69d0*/  SYNCS.PHASECHK.TRANS64.TRYWAIT P0, [R2+URZ+0x60], R5 ;  /* 0x00006005020075a7 */ /* 0x0044e400080011ff */
[----:B---3--:R-:W-:Y:S05]  /*69e0*/  @!P0 NANOSLEEP.SYNCS 0x989680 ;  /* 0x009896800000895d */ /* 0x008fea0003900000 */
[----:B------:R-:W3:Y:S02]  /*69f0*/  @!P0 SYNCS.PHASECHK.TRANS64 P0, [R2+URZ+0x60], R5 ;  /* 0x00006005020085a7 */ /* 0x000ee400080010ff */
[----:B---3--:R-:W-:Y:S05]  /*6a00*/  @!P0 BRA `(.L_x_110) ;  /* 0xfffffffc00f08947 */ /* 0x008fea000383ffff */
[----:B------:R-:W-:Y:S05]  /*6a10*/  BRA `(.L_x_111) ;  /* 0xffffffc000407947 */ /* 0x000fea000383ffff */
.L_x_49:
[----:B--2---:R2:W3:Y:S02]  /*6a20*/  SYNCS.PHASECHK.TRANS64.TRYWAIT P1, [R2+URZ+0x50], R4 ;  /* 0x00005004020075a7 */ /* 0x0044e400080211ff */
[----:B---3--:R-:W-:Y:S05]  /*6a30*/  @!P1 NANOSLEEP.SYNCS 0x989680 ;  /* 0x009896800000995d */ /* 0x008fea0003900000 */
[----:B------:R-:W3:Y:S02]  /*6a40*/  @!P1 SYNCS.PHASECHK.TRANS64 P1, [R2+URZ+0x50], R4 ;  /* 0x00005004020095a7 */ /* 0x000ee400080210ff */
[----:B---3--:R-:W-:Y:S05]  /*6a50*/  @!P1 BRA `(.L_x_49) ;  /* 0xfffffffc00f09947 */ /* 0x008fea000383ffff */
[----:B------:R-:W-:Y:S05]  /*6a60*/  BRA `(.L_x_112) ;  /* 0xffffffc000707947 */ /* 0x000fea000383ffff */
.L_x_52:
[----:B------:R-:W-:-:S07]  /*6a70*/  MOV R0, UR4 ;  /* 0x0000000400007c02 */ /* 0x000fce0008000f00 */
.L_x_113:
[----:B--2---:R2:W3:Y:S02]  /*6a80*/  SYNCS.PHASECHK.TRANS64.TRYWAIT P0, [R0+URZ+0x60], R2 ;  /* 0x00006002000075a7 */ /* 0x0044e400080011ff */
[----:B---3--:R-:W-:Y:S05]  /*6a90*/  @!P0 NANOSLEEP.SYNCS 0x989680 ;  /* 0x009896800000895d */ /* 0x008fea0003900000 */
[----:B------:R-:W3:Y:S02]  /*6aa0*/  @!P0 SYNCS.PHASECHK.TRANS64 P0, [R0+URZ+0x60], R2 ;  /* 0x00006002000085a7 */ /* 0x000ee400080010ff */
[----:B---3--:R-:W-:Y:S05]  /*6ab0*/  @!P0 BRA `(.L_x_113) ;  /* 0xfffffffc00f08947 */ /* 0x008fea000383ffff */
[----:B------:R-:W-:Y:S05]  /*6ac0*/  BRA `(.L_x_51) ;  /* 0xffffffc000c47947 */ /* 0x000fea000383ffff */
.L_x_59:
[----:B-1----:R1:W2:Y:S02]  /*6ad0*/  SYNCS.PHASECHK.TRANS64.TRYWAIT P1, [R0+URZ+0x50], R2 ;  /* 0x00005002000075a7 */ /* 0x0022a400080211ff */
[----:B--2---:R-:W-:Y:S05]  /*6ae0*/  @!P1 NANOSLEEP.SYNCS 0x989680 ;  /* 0x009896800000995d */ /* 0x004fea0003900000 */
[----:B------:R-:W2:Y:S02]  /*6af0*/  @!P1 SYNCS.PHASECHK.TRANS64 P1, [R0+URZ+0x50], R2 ;  /* 0x00005002000095a7 */ /* 0x000ea400080210ff */
[----:B--2---:R-:W-:Y:S05]  /*6b00*/  @!P1 BRA `(.L_x_59) ;  /* 0xfffffffc00f09947 */ /* 0x004fea000383ffff */
[----:B------:R-:W-:Y:S05]  /*6b10*/  BRA `(.L_x_114) ;  /* 0xffffffc800207947 */ /* 0x000fea000383ffff */
.L_x_60:
[----:B------:R-:W-:-:S07]  /*6b20*/  MOV R2, UR19 ;  /* 0x0000001300027c02 */ /* 0x000fce0008000f00 */
.L_x_115:
[----:B-1----:R1:W2:Y:S02]  /*6b30*/  SYNCS.PHASECHK.TRANS64.TRYWAIT P0, [R2+URZ+0x90], R0 ;  /* 0x00009000020075a7 */ /* 0x0022a400080011ff */
[----:B--2---:R-:W-:Y:S05]  /*6b40*/  @!P0 NANOSLEEP.SYNCS 0x989680 ;  /* 0x009896800000895d */ /* 0x004fea0003900000 */
[----:B------:R-:W2:Y:S02]  /*6b50*/  @!P0 SYNCS.PHASECHK.TRANS64 P0, [R2+URZ+0x90], R0 ;  /* 0x00009000020085a7 */ /* 0x000ea400080010ff */
[----:B--2---:R-:W-:Y:S05]  /*6b60*/  @!P0 BRA `(.L_x_115) ;  /* 0xfffffffc00f08947 */ /* 0x004fea000383ffff */
[----:B------:R-:W-:Y:S05]  /*6b70*/  BRA `(.L_x_116) ;  /* 0xffffffc800547947 */ /* 0x000fea000383ffff */
.L_x_63:
[----:B------:R-:W-:Y:S07]  /*6b80*/  MOV R0, UR6 ;  /* 0x0000000600007c02 */ /* 0x000fee0008000f00 */
.L_x_117:
[----:B-1----:R1:W2:Y:S02]  /*6b90*/  SYNCS.PHASECHK.TRANS64.TRYWAIT P0, [R0+URZ], R2 ;  /* 0x00000002000075a7 */ /* 0x0022a400080011ff */
[----:B--2---:R-:W-:Y:S05]  /*6ba0*/  @!P0 NANOSLEEP.SYNCS 0x989680 ;  /* 0x009896800000895d */ /* 0x004fea0003900000 */
[----:B------:R-:W2:Y:S02]  /*6bb0*/  @!P0 SYNCS.PHASECHK.TRANS64 P0, [R0+URZ], R2 ;  /* 0x00000002000085a7 */ /* 0x000ea400080010ff */
[----:B--2---:R-:W-:Y:S05]  /*6bc0*/  @!P0 BRA `(.L_x_117) ;  /* 0xfffffffc00f08947 */ /* 0x004fea000383ffff */
[----:B------:R-:W-:Y:S05]  /*6bd0*/  BRA `(.L_x_62) ;  /* 0xffffffc8008c7947 */ /* 0x000fea000383ffff */
.L_x_66:
[----:B------:R-:W-:-:S07]  /*6be0*/  MOV R0, UR4 ;  /* 0x0000000400007c02 */ /* 0x000fce0008000f00 */
.L_x_118:
[----:B--2---:R2:W4:Y:S02]  /*6bf0*/  SYNCS.PHASECHK.TRANS64.TRYWAIT P0, [R0+URZ], R2 ;  /* 0x00000002000075a7 */ /* 0x00452400080011ff */
[----:B----4-:R-:W-:Y:S05]  /*6c00*/  @!P0 NANOSLEEP.SYNCS 0x989680 ;  /* 0x009896800000895d */ /* 0x010fea0003900000 */
[----:B------:R-:W4:Y:S02]  /*6c10*/  @!P0 SYNCS.PHASECHK.TRANS64 P0, [R0+URZ], R2 ;  /* 0x00000002000085a7 */ /* 0x000f2400080010ff */
[----:B----4-:R-:W-:Y:S05]  /*6c20*/  @!P0 BRA `(.L_x_118) ;  /* 0xfffffffc00f08947 */ /* 0x010fea000383ffff */
[----:B------:R-:W-:Y:S05]  /*6c30*/  BRA `(.L_x_119) ;  /* 0xffffffcc002c7947 */ /* 0x000fea000383ffff */
.L_x_67:
[----:B------:R-:W-:-:S07]  /*6c40*/  MOV R0, UR5 ;  /* 0x0000000500007c02 */ /* 0x000fce0008000f00 */
.L_x_120:
[----:B-1----:R1:W2:Y:S02]  /*6c50*/  SYNCS.PHASECHK.TRANS64.TRYWAIT P0, [R0+URZ], R3 ;  /* 0x00000003000075a7 */ /* 0x0022a400080011ff */
[----:B--2---:R-:W-:Y:S05]  /*6c60*/  @!P0 NANOSLEEP.SYNCS 0x989680 ;  /* 0x009896800000895d */ /* 0x004fea0003900000 */
[----:B------:R-:W2:Y:S02]  /*6c70*/  @!P0 SYNCS.PHASECHK.TRANS64 P0, [R0+URZ], R3 ;  /* 0x00000003000085a7 */ /* 0x000ea400080010ff */
[----:B--2---:R-:W-:Y:S05]  /*6c80*/  @!P0 BRA `(.L_x_120) ;  /* 0xfffffffc00f08947 */ /* 0x004fea000383ffff */
[----:B------:R-:W-:Y:S05]  /*6c90*/  BRA `(.L_x_121) ;  /* 0xffffffcc00387947 */ /* 0x000fea000383ffff */
.L_x_68:
[----:B------:R-:W-:-:S07]  /*6ca0*/  MOV R0, UR5 ;  /* 0x0000000500007c02 */ /* 0x000fce0008000f00 */
.L_x_122:
[----:B-1----:R1:W2:Y:S02]  /*6cb0*/  SYNCS.PHASECHK.TRANS64.TRYWAIT P0, [R0+URZ], R3 ;  /* 0x00000003000075a7 */ /* 0x0022a400080011ff */
[----:B--2---:R-:W-:Y:S05]  /*6cc0*/  @!P0 NANOSLEEP.SYNCS 0x989680 ;  /* 0x009896800000895d */ /* 0x004fea0003900000 */
[----:B------:R-:W2:Y:S02]  /*6cd0*/  @!P0 SYNCS.PHASECHK.TRANS64 P0, [R0+URZ], R3 ;  /* 0x00000003000085a7 */ /* 0x000ea400080010ff */
[----:B--2---:R-:W-:Y:S05]  /*6ce0*/  @!P0 BRA `(.L_x_122) ;  /* 0xfffffffc00f08947 */ /* 0x004fea000383ffff */
[----:B------:R-:W-:Y:S05]  /*6cf0*/  BRA `(.L_x_123) ;  /* 0xffffffcc00447947 */ /* 0x000fea000383ffff */
.L_x_69:
[----:B-1----:R-:W-:-:S07]  /*6d00*/  MOV R0, UR4 ;  /* 0x0000000400007c02 */ /* 0x002fce0008000f00 */
.L_x_124:
[----:B-1----:R1:W2:Y:S02]  /*6d10*/  SYNCS.PHASECHK.TRANS64.TRYWAIT P0, [R0+URZ], R2 ;  /* 0x00000002000075a7 */ /* 0x0022a400080011ff */
[----:B--2---:R-:W-:Y:S05]  /*6d20*/  @!P0 NANOSLEEP.SYNCS 0x989680 ;  /* 0x009896800000895d */ /* 0x004fea0003900000 */
[----:B------:R-:W2:Y:S02]  /*6d30*/  @!P0 SYNCS.PHASECHK.TRANS64 P0, [R0+URZ], R2 ;  /* 0x00000002000085a7 */ /* 0x000ea400080010ff */
[----:B--2---:R-:W-:Y:S05]  /*6d40*/  @!P0 BRA `(.L_x_124) ;  /* 0xfffffffc00f08947 */ /* 0x004fea000383ffff */
[----:B------:R-:W-:Y:S05]  /*6d50*/  BRA `(.L_x_125) ;  /* 0xffffffcc00507947 */ /* 0x000fea000383ffff */
.L_x_74:
[----:B---3--:R3:W4:Y:S02]  /*6d60*/  SYNCS.PHASECHK.TRANS64.TRYWAIT P0, [R12+URZ+0x50], R0 ;  /* 0x000050000c0075a7 */ /* 0x00872400080011ff */
[----:B----4-:R-:W-:Y:S05]  /*6d70*/  @!P0 NANOSLEEP.SYNCS 0x989680 ;  /* 0x009896800000895d */ /* 0x010fea0003900000 */
[----:B------:R-:W4:Y:S02]  /*6d80*/  @!P0 SYNCS.PHASECHK.TRANS64 P0, [R12+URZ+0x50], R0 ;  /* 0x000050000c0085a7 */ /* 0x000f2400080010ff */
[----:B----4-:R-:W-:Y:S05]  /*6d90*/  @!P0 BRA `(.L_x_74) ;  /* 0xfffffffc00f08947 */ /* 0x010fea000383ffff */
[----:B------:R-:W-:Y:S05]  /*6da0*/  BRA `(.L_x_126) ;  /* 0xffffffd000647947 */ /* 0x000fea000383ffff */
.L_x_77:
[----:B-1----:R-:W-:Y:S07]  /*6db0*/  MOV R0, UR17 ;  /* 0x0000001100007c02 */ /* 0x002fee0008000f00 */
.L_x_127:
[----:B-1----:R1:W3:Y:S02]  /*6dc0*/  SYNCS.PHASECHK.TRANS64.TRYWAIT P2, [R0+URZ+0x48], R8 ;  /* 0x00004808000075a7 */ /* 0x0022e400080411ff */
[----:B---3--:R-:W-:Y:S05]  /*6dd0*/  @!P2 NANOSLEEP.SYNCS 0x989680 ;  /* 0x009896800000a95d */ /* 0x008fea0003900000 */
[----:B------:R-:W3:Y:S02]  /*6de0*/  @!P2 SYNCS.PHASECHK.TRANS64 P2, [R0+URZ+0x48], R8 ;  /* 0x000048080000a5a7 */ /* 0x000ee400080410ff */
[----:B---3--:R-:W-:Y:S05]  /*6df0*/  @!P2 BRA `(.L_x_127) ;  /* 0xfffffffc00f0a947 */ /* 0x008fea000383ffff */
[----:B------:R-:W-:Y:S05]  /*6e00*/  BRA `(.L_x_76) ;  /* 0xffffffd400c47947 */ /* 0x000fea000383ffff */
.L_x_80:
[----:B-1----:R-:W-:Y:S07]  /*6e10*/  MOV R0, UR17 ;  /* 0x0000001100007c02 */ /* 0x002fee0008000f00 */
.L_x_128:
[----:B-1----:R1:W3:Y:S02]  /*6e20*/  SYNCS.PHASECHK.TRANS64.TRYWAIT P0, [R0+URZ+0x38], R6 ;  /* 0x00003806000075a7 */ /* 0x0022e400080011ff */
[----:B---3--:R-:W-:Y:S05]  /*6e30*/  @!P0 NANOSLEEP.SYNCS 0x989680 ;  /* 0x009896800000895d */ /* 0x008fea0003900000 */
[----:B------:R-:W3:Y:S02]  /*6e40*/  @!P0 SYNCS.PHASECHK.TRANS64 P0, [R0+URZ+0x38], R6 ;  /* 0x00003806000085a7 */ /* 0x000ee400080010ff */
[----:B---3--:R-:W-:Y:S05]  /*6e50*/  @!P0 BRA `(.L_x_128) ;  /* 0xfffffffc00f08947 */ /* 0x008fea000383ffff */
[----:B------:R-:W-:Y:S05]  /*6e60*/  BRA `(.L_x_129) ;  /* 0xffffffd800147947 */ /* 0x000fea000383ffff */
.L_x_83:
[----:B---3--:R3:W1:Y:S02]  /*6e70*/  SYNCS.PHASECHK.TRANS64.TRYWAIT P0, [R3+URZ+0x50], R0 ;  /* 0x00005000030075a7 */ /* 0x00866400080011ff */
[----:B-1----:R-:W-:Y:S05]  /*6e80*/  @!P0 NANOSLEEP.SYNCS 0x989680 ;  /* 0x009896800000895d */ /* 0x002fea0003900000 */
[----:B------:R-:W1:Y:S02]  /*6e90*/  @!P0 SYNCS.PHASECHK.TRANS64 P0, [R3+URZ+0x50], R0 ;  /* 0x00005000030085a7 */ /* 0x000e6400080010ff */
[----:B-1----:R-:W-:Y:S05]  /*6ea0*/  @!P0 BRA `(.L_x_83) ;  /* 0xfffffffc00f08947 */ /* 0x002fea000383ffff */
[----:B------:R-:W-:Y:S05]  /*6eb0*/  BRA `(.L_x_130) ;  /* 0xffffffdc00607947 */ /* 0x000fea000383ffff */
.L_x_94:
[----:B-1----:R-:W-:Y:S04]  /*6ec0*/  MOV R0, UR44 ;  /* 0x0000002c00007c02 */ /* 0x002fe80008000f00 */
[----:B------:R1:W2:Y:S03]  /*6ed0*/  SYNCS.PHASECHK.TRANS64.TRYWAIT P1, [R0+URZ+0x30], R4 ;  /* 0x00003004000075a7 */ /* 0x0002a600080211ff */
[----:B--2---:R-:W-:Y:S05]  /*6ee0*/  @!P1 NANOSLEEP.SYNCS 0x989680 ;  /* 0x009896800000995d */ /* 0x004fea0003900000 */
[----:B------:R-:W2:Y:S02]  /*6ef0*/  @!P1 SYNCS.PHASECHK.TRANS64 P1, [R0+URZ+0x30], R4 ;  /* 0x00003004000095a7 */ /* 0x000ea400080210ff */
[----:B--2---:R-:W-:Y:S05]  /*6f00*/  @!P1 BRA `(.L_x_94) ;  /* 0xfffffffc00ec9947 */ /* 0x004fea000383ffff */
[----:B------:R-:W-:Y:S05]  /*6f10*/  BRA `(.L_x_93) ;  /* 0xffffffe800b07947 */ /* 0x000fea000383ffff */
.L_x_96:
[----:B------:R1:W1:Y:S02]  /*6f20*/  SYNCS.PHASECHK.TRANS64.TRYWAIT P1, [R22+URZ+0x70], R3 ;  /* 0x00007003160075a7 */ /* 0x00026400080211ff */
[----:B-1----:R-:W-:Y:S05]  /*6f30*/  @!P1 NANOSLEEP.SYNCS 0x989680 ;  /* 0x009896800000995d */ /* 0x002fea0003900000 */
[----:B------:R-:W1:Y:S02]  /*6f40*/  @!P1 SYNCS.PHASECHK.TRANS64 P1, [R22+URZ+0x70], R3 ;  /* 0x00007003160095a7 */ /* 0x000e6400080210ff */
[----:B-1----:R-:W-:Y:S05]  /*6f50*/  @!P1 BRA `(.L_x_96) ;  /* 0xfffffffc00f09947 */ /* 0x002fea000383ffff */
[----:B------:R-:W-:Y:S05]  /*6f60*/  BRA `(.L_x_95) ;  /* 0xffffffe800ec7947 */ /* 0x000fea000383ffff */
        .weak           $__internal_0_$__cuda_sm10x_tcgen05_guardrail_trap_col_being_dealloced_not_returned_by_alloc
        .type           $__internal_0_$__cuda_sm10x_tcgen05_guardrail_trap_col_being_dealloced_not_returned_by_alloc,@function
        .size           $__internal_0_$__cuda_sm10x_tcgen05_guardrail_trap_col_being_dealloced_not_returned_by_alloc,($__internal_1_$__cuda_sm10x_tcgen05_guardrail_trap_phase_invalid_during_alloc - $__internal_0_$__cuda_sm10x_tcgen05_guardrail_trap_col_being_dealloced_not_returned_by_alloc)
$__internal_0_$__cuda_sm10x_tcgen05_guardrail_trap_col_being_dealloced_not_returned_by_alloc:
[----:B------:R-:W-:Y:S05]  /*6f70*/  BPT.TRAP 0x1 ;  /* 0x000000040000795c */ /* 0x000fea0000300000 */
[----:B------:R-:W-:-:S04]  /*6f80*/  HFMA2 R3, -RZ, RZ, 0, 0 ;  /* 0x00000000ff037431 */ /* 0x000fc800000001ff */
[----:B------:R-:W-:Y:S05]  /*6f90*/  RET.REL.NODEC R2 `(_ZN7cutlass13device_kernelINS_4gemm6kernel13GemmUniversalIN4cute5tupleIJiiiiEEENS1_10collective13CollectiveMmaINS1_35MainloopSm100TmaUmmaWarpSpecializedILi3ELi2ELi4ENS5_IJNS4_1CILi2EEESB_NSA_ILi1EEEEEEEENS5_IJNSA_ILi64EEESF_NSA_ILi32EEEEEENS_12float_e4m3_tENS5_IJlSC_lEEESI_SJ_NS4_8TiledMMAINS4_8MMA_AtomIJNS4_10MMA_TraitsINS4_19SM100_MMA_F8F6F4_SSEJSI_SI_fSF_SF_NS4_17integral_constantINS4_4UMMA5MajorELSQ_0EEESR_NSO_INSP_7ScaleInELSS_0EEEST_EEEEEENS4_6LayoutINS5_IJSC_SC_SC_EEENS5_IJNSA_ILi0EEESY_SY_EEEEENS5_IJNS4_10UnderscoreES11_S11_EEEEENS4_23SM90_TMA_LOAD_MULTICASTENS4_14ComposedLayoutINS4_7SwizzleILi1ELi4ELi3EEENS4_18smem_ptr_flag_bitsILi8EEENSW_INS5_IJNSA_ILi8EEESG_EEENS5_IJSG_SC_EEEEEEEvNS4_8identityES14_S1E_vS1F_EENS_8epilogue10collective18CollectiveEpilogueINS1H_23Sm100TmaWarpSpecializedILi1ELi1ELi32ELb0ELb0EEEJSH_NS5_IJNSW_ISF_SC_EES1M_EEESI_SJ_SI_SJ_NS1H_6fusion15FusionCallbacksIS1L_NS1O_17LinearCombinationISI_fSI_fLNS_15FloatRoundStyleE2EEESH_S1N_JEEENS4_5SM1004TMEM4LOAD26SM100_TMEM_LOAD_16dp32b32xENS4_13SM90_TMA_LOADENS15_INS16_ILi2ELi4ELi3EEES19_NSW_INS5_IJS1A_SF_EEENS5_IJSF_SC_EEEEEEENS4_39AutoVectorizingCopyWithAssumedAlignmentILi128EEENS4_14SM90_TMA_STOREES23_S25_S25_EEEvvEEEEvNT_6ParamsE) ;  /* 0xffffff9002187950 */ /* 0x000fea0003c3ffff */
        .weak           $__internal_1_$__cuda_sm10x_tcgen05_guardrail_trap_phase_invalid_during_alloc
        .type           $__internal_1_$__cuda_sm10x_tcgen05_guardrail_trap_phase_invalid_during_alloc,@function
        .size           $__internal_1_$__cuda_sm10x_tcgen05_guardrail_trap_phase_invalid_during_alloc,($__internal_2_$__cuda_sm10x_tcgen05_guardrail_trap_unallocated_columns_being_dealloced - $__internal_1_$__cuda_sm10x_tcgen05_guardrail_trap_phase_invalid_during_alloc)
$__internal_1_$__cuda_sm10x_tcgen05_guardrail_trap_phase_invalid_during_alloc:
[----:B------:R-:W-:Y:S05]  /*6fa0*/  BPT.TRAP 0x1 ;  /* 0x000000040000795c */ /* 0x000fea0000300000 */
[----:B------:R-:W-:-:S04]  /*6fb0*/  MOV R5, 0x0 ;  /* 0x0000000000057802 */ /* 0x000fc80000000f00 */
[----:B------:R-:W-:Y:S05]  /*6fc0*/  RET.REL.NODEC R4 `(_ZN7cutlass13device_kernelINS_4gemm6kernel13GemmUniversalIN4cute5tupleIJiiiiEEENS1_10collective13CollectiveMmaINS1_35MainloopSm100TmaUmmaWarpSpecializedILi3ELi2ELi4ENS5_IJNS4_1CILi2EEESB_NSA_ILi1EEEEEEEENS5_IJNSA_ILi64EEESF_NSA_ILi32EEEEEENS_12float_e4m3_tENS5_IJlSC_lEEESI_SJ_NS4_8TiledMMAINS4_8MMA_AtomIJNS4_10MMA_TraitsINS4_19SM100_MMA_F8F6F4_SSEJSI_SI_fSF_SF_NS4_17integral_constantINS4_4UMMA5MajorELSQ_0EEESR_NSO_INSP_7ScaleInELSS_0EEEST_EEEEEENS4_6LayoutINS5_IJSC_SC_SC_EEENS5_IJNSA_ILi0EEESY_SY_EEEEENS5_IJNS4_10UnderscoreES11_S11_EEEEENS4_23SM90_TMA_LOAD_MULTICASTENS4_14ComposedLayoutINS4_7SwizzleILi1ELi4ELi3EEENS4_18smem_ptr_flag_bitsILi8EEENSW_INS5_IJNSA_ILi8EEESG_EEENS5_IJSG_SC_EEEEEEEvNS4_8identityES14_S1E_vS1F_EENS_8epilogue10collective18CollectiveEpilogueINS1H_23Sm100TmaWarpSpecializedILi1ELi1ELi32ELb0ELb0EEEJSH_NS5_IJNSW_ISF_SC_EES1M_EEESI_SJ_SI_SJ_NS1H_6fusion15FusionCallbacksIS1L_NS1O_17LinearCombinationISI_fSI_fLNS_15FloatRoundStyleE2EEESH_S1N_JEEENS4_5SM1004TMEM4LOAD26SM100_TMEM_LOAD_16dp32b32xENS4_13SM90_TMA_LOADENS15_INS16_ILi2ELi4ELi3EEES19_NSW_INS5_IJS1A_SF_EEENS5_IJSF_SC_EEEEEEENS4_39AutoVectorizingCopyWithAssumedAlignmentILi128EEENS4_14SM90_TMA_STOREES23_S25_S25_EEEvvEEEEvNT_6ParamsE) ;  /* 0xffffff90040c7950 */ /* 0x000fea0003c3ffff */
        .weak           $__internal_2_$__cuda_sm10x_tcgen05_guardrail_trap_unallocated_columns_being_dealloced
        .type           $__internal_2_$__cuda_sm10x_tcgen05_guardrail_trap_unallocated_columns_being_dealloced,@function
        .size           $__internal_2_$__cuda_sm10x_tcgen05_guardrail_trap_unallocated_columns_being_dealloced,(.L_x_132 - $__internal_2_$__cuda_sm10x_tcgen05_guardrail_trap_unallocated_columns_being_dealloced)
$__internal_2_$__cuda_sm10x_tcgen05_guardrail_trap_unallocated_columns_being_dealloced:
[----:B------:R-:W-:Y:S05]  /*6fd0*/  BPT.TRAP 0x1 ;  /* 0x000000040000795c */ /* 0x000fea0000300000 */
[----:B------:R-:W-:-:S04]  /*6fe0*/  HFMA2 R3, -RZ, RZ, 0, 0 ;  /* 0x00000000ff037431 */ /* 0x000fc800000001ff */
[----:B------:R-:W-:Y:S05]  /*6ff0*/  RET.REL.NODEC R2 `(_ZN7cutlass13device_kernelINS_4gemm6kernel13GemmUniversalIN4cute5tupleIJiiiiEEENS1_10collective13CollectiveMmaINS1_35MainloopSm100TmaUmmaWarpSpecializedILi3ELi2ELi4ENS5_IJNS4_1CILi2EEESB_NSA_ILi1EEEEEEEENS5_IJNSA_ILi64EEESF_NSA_ILi32EEEEEENS_12float_e4m3_tENS5_IJlSC_lEEESI_SJ_NS4_8TiledMMAINS4_8MMA_AtomIJNS4_10MMA_TraitsINS4_19SM100_MMA_F8F6F4_SSEJSI_SI_fSF_SF_NS4_17integral_constantINS4_4UMMA5MajorELSQ_0EEESR_NSO_INSP_7ScaleInELSS_0EEEST_EEEEEENS4_6LayoutINS5_IJSC_SC_SC_EEENS5_IJNSA_ILi0EEESY_SY_EEEEENS5_IJNS4_10UnderscoreES11_S11_EEEEENS4_23SM90_TMA_LOAD_MULTICASTENS4_14ComposedLayoutINS4_7SwizzleILi1ELi4ELi3EEENS4_18smem_ptr_flag_bitsILi8EEENSW_INS5_IJNSA_ILi8EEESG_EEENS5_IJSG_SC_EEEEEEEvNS4_8identityES14_S1E_vS1F_EENS_8epilogue10collective18CollectiveEpilogueINS1H_23Sm100TmaWarpSpecializedILi1ELi1ELi32ELb0ELb0EEEJSH_NS5_IJNSW_ISF_SC_EES1M_EEESI_SJ_SI_SJ_NS1H_6fusion15FusionCallbacksIS1L_NS1O_17LinearCombinationISI_fSI_fLNS_15FloatRoundStyleE2EEESH_S1N_JEEENS4_5SM1004TMEM4LOAD26SM100_TMEM_LOAD_16dp32b32xENS4_13SM90_TMA_LOADENS15_INS16_ILi2ELi4ELi3EEES19_NSW_INS5_IJS1A_SF_EEENS5_IJSF_SC_EEEEEEENS4_39AutoVectorizingCopyWithAssumedAlignmentILi128EEENS4_14SM90_TMA_STOREES23_S25_S25_EEEvvEEEEvNT_6ParamsE) ;  /* 0xffffff9002007950 */ /* 0x000fea0003c3ffff */
.L_x_131:
[----:B------:R-:W-:-:S00]  /*7000*/  BRA `(.L_x_131) ;  /* 0xfffffffc00fc7947 */ /* 0x000fc0000383ffff */
[----:B------:R-:W-:-:S00]  /*7010*/  NOP ;  /* 0x0000000000007918 */ /* 0x000fc00000000000 */
        /* <DEDUP_REMOVED lines=14> */
.L_x_132:


//--------------------- .nv.global.init           --------------------------
	.section	.nv.global.init,"aw",@progbits
.nv.global.init:
	.type		$str$27,@object
	.size		$str$27,($str$28 - $str$27)
$str$27:
        /*0000*/ 	.byte	0x28, 0x61, 0x64, 0x64, 0x72, 0x65, 0x73, 0x73, 0x20, 0x26, 0x20, 0x6d, 0x61, 0x73, 0x6b, 0x29
        /*0010*/ 	.byte	0x20, 0x3d, 0x3d, 0x20, 0x30, 0x00
	.type		$str$28,@object
	.size		$str$28,($str$26 - $str$28)
$str$28:
        /*0016*/ 	.byte	0x2f, 0x74, 0x6d, 0x70, 0x2f, 0x63, 0x75, 0x74, 0x6c, 0x61, 0x73, 0x73, 0x5f, 0x73, 0x77, 0x65
        /*0026*/ 	.byte	0x65, 0x70, 0x5f, 0x73, 0x72, 0x63, 0x2f, 0x69, 0x6e, 0x63, 0x6c, 0x75, 0x64, 0x65, 0x2f, 0x63
        /*0036*/ 	.byte	0x75, 0x74, 0x65, 0x2f, 0x70, 0x6f, 0x69, 0x6e, 0x74, 0x65, 0x72, 0x5f, 0x66, 0x6c, 0x61, 0x67
        /*0046*/ 	.byte	0x67, 0x65, 0x64, 0x2e, 0x68, 0x70, 0x70, 0x00
	.type		$str$26,@object
	.size		$str$26,($str$25 - $str$26)
$str$26:
        /*004e*/ 	.byte	0x2f, 0x74, 0x6d, 0x70, 0x2f, 0x63, 0x75, 0x74, 0x6c, 0x61, 0x73, 0x73, 0x5f, 0x73, 0x77, 0x65
        /*005e*/ 	.byte	0x65, 0x70, 0x5f, 0x73, 0x72, 0x63, 0x2f, 0x69, 0x6e, 0x63, 0x6c, 0x75, 0x64, 0x65, 0x2f, 0x63
        /*006e*/ 	.byte	0x75, 0x74, 0x65, 0x2f, 0x61, 0x74, 0x6f, 0x6d, 0x2f, 0x63, 0x6f, 0x70, 0x79, 0x5f, 0x74, 0x72
        /*007e*/ 	.byte	0x61, 0x69, 0x74, 0x73, 0x5f, 0x73, 0x6d, 0x31, 0x30, 0x30, 0x2e, 0x68, 0x70, 0x70, 0x00
	.type		$str$25,@object
	.size		$str$25,(__unnamed_1 - $str$25)
$str$25:
        /*008d*/ 	.byte	0x28, 0x28, 0x75, 0x69, 0x6e, 0x74, 0x33, 0x32, 0x5f, 0x74, 0x28, 0x74, 0x68, 0x72, 0x65, 0x61
        /*009d*/ 	.byte	0x64, 0x49, 0x64, 0x78, 0x2e, 0x78, 0x29, 0x20, 0x2f, 0x20, 0x33, 0x32, 0x29, 0x20, 0x25, 0x20
        /*00ad*/ 	.byte	0x34, 0x29, 0x20, 0x3d, 0x3d, 0x20, 0x28, 0x28, 0x28, 0x74, 0x6d, 0x65, 0x6d, 0x5f, 0x61, 0x64
        /*00bd*/ 	.byte	0x64, 0x72, 0x20, 0x3e, 0x3e, 0x20, 0x31, 0x36, 0x29, 0x20, 0x2f, 0x20, 0x33, 0x32, 0x29, 0x20
        /*00cd*/ 	.byte	0x25, 0x20, 0x34, 0x29, 0x00
	.type		__unnamed_1,@object
	.size		__unnamed_1,(__unnamed_2 - __unnamed_1)
__unnamed_1:
        /*00d2*/ 	.byte	0x61, 0x75, 0x74, 0x6f, 0x20, 0x63, 0x75, 0x74, 0x65, 0x3a, 0x3a, 0x61, 0x73, 0x5f, 0x70, 0x6f
        /* <DEDUP_REMOVED lines=24> */
        /*0262*/ 	.byte	0x3c, 0x34, 0x30, 0x39, 0x36, 0x3e, 0x3e, 0x3e, 0x3e, 0x5d, 0x00
	.type		__unnamed_2,@object
	.size		__unnamed_2,(.L_2 - __unnamed_2)
__unnamed_2:
        /* <DEDUP_REMOVED lines=40> */
        /*04ed*/ 	.byte	0x74, 0x65, 0x3a, 0x3a, 0x43, 0x3c, 0x30, 0x3e, 0x3e, 0x3e, 0x3e, 0x5d, 0x00
.L_2:


//--------------------- .nv.shared._ZN7cutlass13device_kernelINS_4gemm6kernel13GemmUniversalIN4cute5tupleIJiiiiEEENS1_10collective13CollectiveMmaINS1_35MainloopSm100TmaUmmaWarpSpecializedILi3ELi2ELi4ENS5_IJNS4_1CILi2EEESB_NSA_ILi1EEEEEEEENS5_IJNSA_ILi64EEESF_NSA_ILi32EEEEEENS_12float_e4m3_tENS5_IJlSC_lEEESI_SJ_NS4_8TiledMMAINS4_8MMA_AtomIJNS4_10MMA_TraitsINS4_19SM100_MMA_F8F6F4_SSEJSI_SI_fSF_SF_NS4_17integral_constantINS4_4UMMA5MajorELSQ_0EEESR_NSO_INSP_7ScaleInELSS_0EEEST_EEEEEENS4_6LayoutINS5_IJSC_SC_SC_EEENS5_IJNSA_ILi0EEESY_SY_EEEEENS5_IJNS4_10UnderscoreES11_S11_EEEEENS4_23SM90_TMA_LOAD_MULTICASTENS4_14ComposedLayoutINS4_7SwizzleILi1ELi4ELi3EEENS4_18smem_ptr_flag_bitsILi8EEENSW_INS5_IJNSA_ILi8EEESG_EEENS5_IJSG_SC_EEEEEEEvNS4_8identityES14_S1E_vS1F_EENS_8epilogue10collective18CollectiveEpilogueINS1H_23Sm100TmaWarpSpecializedILi1ELi1ELi32ELb0ELb0EEEJSH_NS5_IJNSW_ISF_SC_EES1M_EEESI_SJ_SI_SJ_NS1H_6fusion15FusionCallbacksIS1L_NS1O_17LinearCombinationISI_fSI_fLNS_15FloatRoundStyleE2EEESH_S1N_JEEENS4_5SM1004TMEM4LOAD26SM100_TMEM_LOAD_16dp32b32xENS4_13SM90_TMA_LOADENS15_INS16_ILi2ELi4ELi3EEES19_NSW_INS5_IJS1A_SF_EEENS5_IJSF_SC_EEEEEEENS4_39AutoVectorizingCopyWithAssumedAlignmentILi128EEENS4_14SM90_TMA_STOREES23_S25_S25_EEEvvEEEEvNT_6ParamsE --------------------------
	.section	.nv.shared._ZN7cutlass13device_kernelINS_4gemm6kernel13GemmUniversalIN4cute5tupleIJiiiiEEENS1_10collective13CollectiveMmaINS1_35MainloopSm100TmaUmmaWarpSpecializedILi3ELi2ELi4ENS5_IJNS4_1CILi2EEESB_NSA_ILi1EEEEEEEENS5_IJNSA_ILi64EEESF_NSA_ILi32EEEEEENS_12float_e4m3_tENS5_IJlSC_lEEESI_SJ_NS4_8TiledMMAINS4_8MMA_AtomIJNS4_10MMA_TraitsINS4_19SM100_MMA_F8F6F4_SSEJSI_SI_fSF_SF_NS4_17integral_constantINS4_4UMMA5MajorELSQ_0EEESR_NSO_INSP_7ScaleInELSS_0EEEST_EEEEEENS4_6LayoutINS5_IJSC_SC_SC_EEENS5_IJNSA_ILi0EEESY_SY_EEEEENS5_IJNS4_10UnderscoreES11_S11_EEEEENS4_23SM90_TMA_LOAD_MULTICASTENS4_14ComposedLayoutINS4_7SwizzleILi1ELi4ELi3EEENS4_18smem_ptr_flag_bitsILi8EEENSW_INS5_IJNSA_ILi8EEESG_EEENS5_IJSG_SC_EEEEEEEvNS4_8identityES14_S1E_vS1F_EENS_8epilogue10collective18CollectiveEpilogueINS1H_23Sm100TmaWarpSpecializedILi1ELi1ELi32ELb0ELb0EEEJSH_NS5_IJNSW_ISF_SC_EES1M_EEESI_SJ_SI_SJ_NS1H_6fusion15FusionCallbacksIS1L_NS1O_17LinearCombinationISI_fSI_fLNS_15FloatRoundStyleE2EEESH_S1N_JEEENS4_5SM1004TMEM4LOAD26SM100_TMEM_LOAD_16dp32b32xENS4_13SM90_TMA_LOADENS15_INS16_ILi2ELi4ELi3EEES19_NSW_INS5_IJS1A_SF_EEENS5_IJSF_SC_EEEEEEENS4_39AutoVectorizingCopyWithAssumedAlignmentILi128EEENS4_14SM90_TMA_STOREES23_S25_S25_EEEvvEEEEvNT_6ParamsE,"aw",@nobits
	.sectionflags	@""
	.align	16
	.zero		1024


//--------------------- .nv.shared.reserved.0     --------------------------
	.section	.nv.shared.reserved.0,"aw",@nobits
	.weak		__nv_reservedSMEM_offset_0_alias
	.size		__nv_reservedSMEM_offset_0_alias, 0, 64
	.other		__nv_reservedSMEM_offset_0_alias,@"STO_CUDA_RESERVED_SHARED STV_DEFAULT"
__nv_reservedSMEM_offset_0_alias:
	.zero		0
.nv.shared.reserved.0:
	.zero		64
	.weak		__nv_reservedSMEM_tcgen05_partition
	.type		__nv_reservedSMEM_tcgen05_partition,@object
	.size		__nv_reservedSMEM_tcgen05_partition,(.L_0 - __nv_reservedSMEM_tcgen05_partition)
__nv_reservedSMEM_tcgen05_partition:
	.zero		32
.L_0:


//--------------------- .nv.global                --------------------------
	.section	.nv.global,"aw",@nobits
.nv.global:
	.type		_ZN39_INTERNAL_66ec71bd_4_k_cu_17fb4ae8_81964cute1_E,@object
	.size		_ZN39_INTERNAL_66ec71bd_4_k_cu_17fb4ae8_81964cute1_E,(_ZN39_INTERNAL_66ec71bd_4_k_cu_17fb4ae8_81964cuda3std3__45__cpo6cbeginE - _ZN39_INTERNAL_66ec71bd_4_k_cu_17fb4ae8_81964cute1_E)
_ZN39_INTERNAL_66ec71bd_4_k_cu_17fb4ae8_81964cute1_E:
	.zero		1
	.type		_ZN39_INTERNAL_66ec71bd_4_k_cu_17fb4ae8_81964cuda3std3__45__cpo6cbeginE,@object
	.size		_ZN39_INTERNAL_66ec71bd_4_k_cu_17fb4ae8_81964cuda3std3__45__cpo6cbeginE,(_ZN39_INTERNAL_66ec71bd_4_k_cu_17fb4ae8_81964cuda3std3__48in_placeE - _ZN39_INTERNAL_66ec71bd_4_k_cu_17fb4ae8_81964cuda3std3__45__cpo6cbeginE)
_ZN39_INTERNAL_66ec71bd_4_k_cu_17fb4ae8_81964cuda3std3__45__cpo6cbeginE:
	.zero		1
	.type		_ZN39_INTERNAL_66ec71bd_4_k_cu_17fb4ae8_81964cuda3std3__48in_placeE,@object
	.size		_ZN39_INTERNAL_66ec71bd_4_k_cu_17fb4ae8_81964cuda3std3__48in_placeE,(_ZN39_INTERNAL_66ec71bd_4_k_cu_17fb4ae8_81964cuda3std6ranges3__45__cpo9iter_moveE - _ZN39_INTERNAL_66ec71bd_4_k_cu_17fb4ae8_81964cuda3std3__48in_placeE)
_ZN39_INTERNAL_66ec71bd_4_k_cu_17fb4ae8_81964cuda3std3__48in_placeE:
	.zero		1
	.type		_ZN39_INTERNAL_66ec71bd_4_k_cu_17fb4ae8_81964cuda3std6ranges3__45__cpo9iter_moveE,@object
	.size		_ZN39_INTERNAL_66ec71bd_4_k_cu_17fb4ae8_81964cuda3std6ranges3__45__cpo9iter_moveE,(_ZN39_INTERNAL_66ec71bd_4_k_cu_17fb4ae8_81964cuda3std3__45__cpo5beginE - _ZN39_INTERNAL_66ec71bd_4_k_cu_17fb4ae8_81964cuda3std6ranges3__45__cpo9iter_moveE)
_ZN39_INTERNAL_66ec71bd_4_k_cu_17fb4ae8_81964cuda3std6ranges3__45__cpo9iter_moveE:
	.zero		1
	.type		_ZN39_INTERNAL_66ec71bd_4_k_cu_17fb4ae8_81964cuda3std3__45__cpo5beginE,@object
	.size		_ZN39_INTERNAL_66ec71bd_4_k_cu_17fb4ae8_81964cuda3std3__45__cpo5beginE,(_ZN39_INTERNAL_66ec71bd_4_k_cu_17fb4ae8_81964cuda3std3__441_GLOBAL__N__66ec71bd_4_k_cu_17fb4ae8_81966ignoreE - _ZN39_INTERNAL_66ec71bd_4_k_cu_17fb4ae8_81964cuda3std3__45__cpo5beginE)
_ZN39_INTERNAL_66ec71bd_4_k_cu_17fb4ae8_81964cuda3std3__45__cpo5beginE:
	.zero		1
	.type		_ZN39_INTERNAL_66ec71bd_4_k_cu_17fb4ae8_81964cuda3std3__441_GLOBAL__N__66ec71bd_4_k_cu_17fb4ae8_81966ignoreE,@object
	.size		_ZN39_INTERNAL_66ec71bd_4_k_cu_17fb4ae8_81964cuda3std3__441_GLOBAL__N__66ec71bd_4_k_cu_17fb4ae8_81966ignoreE,(_ZN39_INTERNAL_66ec71bd_4_k_cu_17fb4ae8_81964cute7productE - _ZN39_INTERNAL_66ec71bd_4_k_cu_17fb4ae8_81964cuda3std3__441_GLOBAL__N__66ec71bd_4_k_cu_17fb4ae8_81966ignoreE)
_ZN39_INTERNAL_66ec71bd_4_k_cu_17fb4ae8_81964cuda3std3__441_GLOBAL__N__66ec71bd_4_k_cu_17fb4ae8_81966ignoreE:
	.zero		1
	.type		_ZN39_INTERNAL_66ec71bd_4_k_cu_17fb4ae8_81964cute7productE,@object
	.size		_ZN39_INTERNAL_66ec71bd_4_k_cu_17fb4ae8_81964cute7productE,(_ZN39_INTERNAL_66ec71bd_4_k_cu_17fb4ae8_81964cuda3std3__45__cpo3endE - _ZN39_INTERNAL_66ec71bd_4_k_cu_17fb4ae8_81964cute7productE)
_ZN39_INTERNAL_66ec71bd_4_k_cu_17fb4ae8_81964cute7productE:
	.zero		1
	.type		_ZN39_INTERNAL_66ec71bd_4_k_cu_17fb4ae8_81964cuda3std3__45__cpo3endE,@object
	.size		_ZN39_INTERNAL_66ec71bd_4_k_cu_17fb4ae8_81964cuda3std3__45__cpo3endE,(_ZN39_INTERNAL_66ec71bd_4_k_cu_17fb4ae8_81964cuda3std3__419piecewise_constructE - _ZN39_INTERNAL_66ec71bd_4_k_cu_17fb4ae8_81964cuda3std3__45__cpo3endE)
_ZN39_INTERNAL_66ec71bd_4_k_cu_17fb4ae8_81964cuda3std3__45__cpo3endE:
	.zero		1
	.type		_ZN39_INTERNAL_66ec71bd_4_k_cu_17fb4ae8_81964cuda3std3__419piecewise_constructE,@object
	.size		_ZN39_INTERNAL_66ec71bd_4_k_cu_17fb4ae8_81964cuda3std3__419piecewise_constructE,(_ZN39_INTERNAL_66ec71bd_4_k_cu_17fb4ae8_81964cuda3std3__45__cpo4cendE - _ZN39_INTERNAL_66ec71bd_4_k_cu_17fb4ae8_81964cuda3std3__419piecewise_constructE)
_ZN39_INTERNAL_66ec71bd_4_k_cu_17fb4ae8_81964cuda3std3__419piecewise_constructE:
	.zero		1
	.type		_ZN39_INTERNAL_66ec71bd_4_k_cu_17fb4ae8_81964cuda3std3__45__cpo4cendE,@object
	.size		_ZN39_INTERNAL_66ec71bd_4_k_cu_17fb4ae8_81964cuda3std3__45__cpo4cendE,(_ZN39_INTERNAL_66ec71bd_4_k_cu_17fb4ae8_81964cuda3std6ranges3__45__cpo4swapE - _ZN39_INTERNAL_66ec71bd_4_k_cu_17fb4ae8_81964cuda3std3__45__cpo4cendE)
_ZN39_INTERNAL_66ec71bd_4_k_cu_17fb4ae8_81964cuda3std3__45__cpo4cendE:
	.zero		1
	.type		_ZN39_INTERNAL_66ec71bd_4_k_cu_17fb4ae8_81964cuda3std6ranges3__45__cpo4swapE,@object
	.size		_ZN39_INTERNAL_66ec71bd_4_k_cu_17fb4ae8_81964cuda3std6ranges3__45__cpo4swapE,(.L_10 - _ZN39_INTERNAL_66ec71bd_4_k_cu_17fb4ae8_81964cuda3std6ranges3__45__cpo4swapE)
_ZN39_INTERNAL_66ec71bd_4_k_cu_17fb4ae8_81964cuda3std6ranges3__45__cpo4swapE:
	.zero		1
.L_10:


//--------------------- .nv.constant0._ZN7cutlass13device_kernelINS_4gemm6kernel13GemmUniversalIN4cute5tupleIJiiiiEEENS1_10collective13CollectiveMmaINS1_35MainloopSm100TmaUmmaWarpSpecializedILi3ELi2ELi4ENS5_IJNS4_1CILi2EEESB_NSA_ILi1EEEEEEEENS5_IJNSA_ILi64EEESF_NSA_ILi32EEEEEENS_12float_e4m3_tENS5_IJlSC_lEEESI_SJ_NS4_8TiledMMAINS4_8MMA_AtomIJNS4_10MMA_TraitsINS4_19SM100_MMA_F8F6F4_SSEJSI_SI_fSF_SF_NS4_17integral_constantINS4_4UMMA5MajorELSQ_0EEESR_NSO_INSP_7ScaleInELSS_0EEEST_EEEEEENS4_6LayoutINS5_IJSC_SC_SC_EEENS5_IJNSA_ILi0EEESY_SY_EEEEENS5_IJNS4_10UnderscoreES11_S11_EEEEENS4_23SM90_TMA_LOAD_MULTICASTENS4_14ComposedLayoutINS4_7SwizzleILi1ELi4ELi3EEENS4_18smem_ptr_flag_bitsILi8EEENSW_INS5_IJNSA_ILi8EEESG_EEENS5_IJSG_SC_EEEEEEEvNS4_8identityES14_S1E_vS1F_EENS_8epilogue10collective18CollectiveEpilogueINS1H_23Sm100TmaWarpSpecializedILi1ELi1ELi32ELb0ELb0EEEJSH_NS5_IJNSW_ISF_SC_EES1M_EEESI_SJ_SI_SJ_NS1H_6fusion15FusionCallbacksIS1L_NS1O_17LinearCombinationISI_fSI_fLNS_15FloatRoundStyleE2EEESH_S1N_JEEENS4_5SM1004TMEM4LOAD26SM100_TMEM_LOAD_16dp32b32xENS4_13SM90_TMA_LOADENS15_INS16_ILi2ELi4ELi3EEES19_NSW_INS5_IJS1A_SF_EEENS5_IJSF_SC_EEEEEEENS4_39AutoVectorizingCopyWithAssumedAlignmentILi128EEENS4_14SM90_TMA_STOREES23_S25_S25_EEEvvEEEEvNT_6ParamsE --------------------------
	.section	.nv.constant0._ZN7cutlass13device_kernelINS_4gemm6kernel13GemmUniversalIN4cute5tupleIJiiiiEEENS1_10collective13CollectiveMmaINS1_35MainloopSm100TmaUmmaWarpSpecializedILi3ELi2ELi4ENS5_IJNS4_1CILi2EEESB_NSA_ILi1EEEEEEEENS5_IJNSA_ILi64EEESF_NSA_ILi32EEEEEENS_12float_e4m3_tENS5_IJlSC_lEEESI_SJ_NS4_8TiledMMAINS4_8MMA_AtomIJNS4_10MMA_TraitsINS4_19SM100_MMA_F8F6F4_SSEJSI_SI_fSF_SF_NS4_17integral_constantINS4_4UMMA5MajorELSQ_0EEESR_NSO_INSP_7ScaleInELSS_0EEEST_EEEEEENS4_6LayoutINS5_IJSC_SC_SC_EEENS5_IJNSA_ILi0EEESY_SY_EEEEENS5_IJNS4_10UnderscoreES11_S11_EEEEENS4_23SM90_TMA_LOAD_MULTICASTENS4_14ComposedLayoutINS4_7SwizzleILi1ELi4ELi3EEENS4_18smem_ptr_flag_bitsILi8EEENSW_INS5_IJNSA_ILi8EEESG_EEENS5_IJSG_SC_EEEEEEEvNS4_8identityES14_S1E_vS1F_EENS_8epilogue10collective18CollectiveEpilogueINS1H_23Sm100TmaWarpSpecializedILi1ELi1ELi32ELb0ELb0EEEJSH_NS5_IJNSW_ISF_SC_EES1M_EEESI_SJ_SI_SJ_NS1H_6fusion15FusionCallbacksIS1L_NS1O_17LinearCombinationISI_fSI_fLNS_15FloatRoundStyleE2EEESH_S1N_JEEENS4_5SM1004TMEM4LOAD26SM100_TMEM_LOAD_16dp32b32xENS4_13SM90_TMA_LOADENS15_INS16_ILi2ELi4ELi3EEES19_NSW_INS5_IJS1A_SF_EEENS5_IJSF_SC_EEEEEEENS4_39AutoVectorizingCopyWithAssumedAlignmentILi128EEENS4_14SM90_TMA_STOREES23_S25_S25_EEEvvEEEEvNT_6ParamsE,"a",@progbits
	.sectionflags	@""
	.align	4
.nv.constant0._ZN7cutlass13device_kernelINS_4gemm6kernel13GemmUniversalIN4cute5tupleIJiiiiEEENS1_10collective13CollectiveMmaINS1_35MainloopSm100TmaUmmaWarpSpecializedILi3ELi2ELi4ENS5_IJNS4_1CILi2EEESB_NSA_ILi1EEEEEEEENS5_IJNSA_ILi64EEESF_NSA_ILi32EEEEEENS_12float_e4m3_tENS5_IJlSC_lEEESI_SJ_NS4_8TiledMMAINS4_8MMA_AtomIJNS4_10MMA_TraitsINS4_19SM100_MMA_F8F6F4_SSEJSI_SI_fSF_SF_NS4_17integral_constantINS4_4UMMA5MajorELSQ_0EEESR_NSO_INSP_7ScaleInELSS_0EEEST_EEEEEENS4_6LayoutINS5_IJSC_SC_SC_EEENS5_IJNSA_ILi0EEESY_SY_EEEEENS5_IJNS4_10UnderscoreES11_S11_EEEEENS4_23SM90_TMA_LOAD_MULTICASTENS4_14ComposedLayoutINS4_7SwizzleILi1ELi4ELi3EEENS4_18smem_ptr_flag_bitsILi8EEENSW_INS5_IJNSA_ILi8EEESG_EEENS5_IJSG_SC_EEEEEEEvNS4_8identityES14_S1E_vS1F_EENS_8epilogue10collective18CollectiveEpilogueINS1H_23Sm100TmaWarpSpecializedILi1ELi1ELi32ELb0ELb0EEEJSH_NS5_IJNSW_ISF_SC_EES1M_EEESI_SJ_SI_SJ_NS1H_6fusion15FusionCallbacksIS1L_NS1O_17LinearCombinationISI_fSI_fLNS_15FloatRoundStyleE2EEESH_S1N_JEEENS4_5SM1004TMEM4LOAD26SM100_TMEM_LOAD_16dp32b32xENS4_13SM90_TMA_LOADENS15_INS16_ILi2ELi4ELi3EEES19_NSW_INS5_IJS1A_SF_EEENS5_IJSF_SC_EEEEEEENS4_39AutoVectorizingCopyWithAssumedAlignmentILi128EEENS4_14SM90_TMA_STOREES23_S25_S25_EEEvvEEEEvNT_6ParamsE:
	.zero		2944


//--------------------- SYMBOLS --------------------------

	.type		.nv.reservedSmem.offset0,@object
	.size		.nv.reservedSmem.offset0,0x4
	.type		.nv.reservedSmem.cap,@object
	.size		.nv.reservedSmem.cap,0x4
	.type		__assertfail,@function
